//
// Generated by NVIDIA NVVM Compiler
//
// Compiler Build ID: CL-36424714
// Cuda compilation tools, release 13.0, V13.0.88
// Based on NVVM 20.0.0
//

.version 9.0
.target sm_100
.address_size 64

	// .globl	_Z10reduce_maxPfS_i
.func  (.param .b64 func_retval0) __internal_accurate_pow
(
	.param .b64 __internal_accurate_pow_param_0
)
;
.extern .shared .align 16 .b8 sdata[];

.visible .entry _Z10reduce_maxPfS_i(
	.param .u64 .ptr .align 1 _Z10reduce_maxPfS_i_param_0,
	.param .u64 .ptr .align 1 _Z10reduce_maxPfS_i_param_1,
	.param .u32 _Z10reduce_maxPfS_i_param_2
)
{
	.reg .pred 	%p<14>;
	.reg .b32 	%r<14>;
	.reg .b32 	%f<44>;
	.reg .b64 	%rd<11>;

	ld.param.u64 	%rd2, [_Z10reduce_maxPfS_i_param_0];
	ld.param.u64 	%rd1, [_Z10reduce_maxPfS_i_param_1];
	cvta.to.global.u64 	%rd3, %rd2;
	mov.u32 	%r1, %tid.x;
	mov.u32 	%r2, %ctaid.x;
	mov.u32 	%r13, %ntid.x;
	mad.lo.s32 	%r7, %r2, %r13, %r1;
	mul.wide.s32 	%rd4, %r7, 4;
	add.s64 	%rd5, %rd3, %rd4;
	ld.global.f32 	%f19, [%rd5];
	add.s32 	%r8, %r7, %r13;
	mul.wide.u32 	%rd6, %r8, 4;
	add.s64 	%rd7, %rd3, %rd6;
	ld.global.f32 	%f20, [%rd7];
	setp.gt.f32 	%p1, %f19, %f20;
	selp.f32 	%f21, %f19, %f20, %p1;
	shl.b32 	%r9, %r1, 2;
	mov.u32 	%r10, sdata;
	add.s32 	%r4, %r10, %r9;
	st.shared.f32 	[%r4], %f21;
	bar.sync 	0;
	setp.lt.u32 	%p2, %r13, 66;
	@%p2 bra 	$L__BB0_4;
$L__BB0_1:
	shr.u32 	%r6, %r13, 1;
	setp.ge.u32 	%p3, %r1, %r6;
	@%p3 bra 	$L__BB0_3;
	ld.shared.f32 	%f22, [%r4];
	shl.b32 	%r11, %r6, 2;
	add.s32 	%r12, %r4, %r11;
	ld.shared.f32 	%f23, [%r12];
	setp.gt.f32 	%p4, %f22, %f23;
	selp.f32 	%f24, %f22, %f23, %p4;
	st.shared.f32 	[%r4], %f24;
$L__BB0_3:
	bar.sync 	0;
	setp.gt.u32 	%p5, %r13, 131;
	mov.u32 	%r13, %r6;
	@%p5 bra 	$L__BB0_1;
$L__BB0_4:
	setp.gt.u32 	%p6, %r1, 31;
	@%p6 bra 	$L__BB0_25;
	ld.volatile.shared.f32 	%f25, [%r4];
	ld.volatile.shared.f32 	%f26, [%r4+128];
	setp.leu.f32 	%p7, %f25, %f26;
	@%p7 bra 	$L__BB0_7;
	ld.volatile.shared.f32 	%f38, [%r4];
	bra.uni 	$L__BB0_8;
$L__BB0_7:
	ld.volatile.shared.f32 	%f38, [%r4+128];
$L__BB0_8:
	st.volatile.shared.f32 	[%r4], %f38;
	ld.volatile.shared.f32 	%f27, [%r4];
	ld.volatile.shared.f32 	%f28, [%r4+64];
	setp.leu.f32 	%p8, %f27, %f28;
	@%p8 bra 	$L__BB0_10;
	ld.volatile.shared.f32 	%f39, [%r4];
	bra.uni 	$L__BB0_11;
$L__BB0_10:
	ld.volatile.shared.f32 	%f39, [%r4+64];
$L__BB0_11:
	st.volatile.shared.f32 	[%r4], %f39;
	ld.volatile.shared.f32 	%f29, [%r4];
	ld.volatile.shared.f32 	%f30, [%r4+32];
	setp.leu.f32 	%p9, %f29, %f30;
	@%p9 bra 	$L__BB0_13;
	ld.volatile.shared.f32 	%f40, [%r4];
	bra.uni 	$L__BB0_14;
$L__BB0_13:
	ld.volatile.shared.f32 	%f40, [%r4+32];
$L__BB0_14:
	st.volatile.shared.f32 	[%r4], %f40;
	ld.volatile.shared.f32 	%f31, [%r4];
	ld.volatile.shared.f32 	%f32, [%r4+16];
	setp.leu.f32 	%p10, %f31, %f32;
	@%p10 bra 	$L__BB0_16;
	ld.volatile.shared.f32 	%f41, [%r4];
	bra.uni 	$L__BB0_17;
$L__BB0_16:
	ld.volatile.shared.f32 	%f41, [%r4+16];
$L__BB0_17:
	st.volatile.shared.f32 	[%r4], %f41;
	ld.volatile.shared.f32 	%f33, [%r4];
	ld.volatile.shared.f32 	%f34, [%r4+8];
	setp.leu.f32 	%p11, %f33, %f34;
	@%p11 bra 	$L__BB0_19;
	ld.volatile.shared.f32 	%f42, [%r4];
	bra.uni 	$L__BB0_20;
$L__BB0_19:
	ld.volatile.shared.f32 	%f42, [%r4+8];
$L__BB0_20:
	st.volatile.shared.f32 	[%r4], %f42;
	ld.volatile.shared.f32 	%f35, [%r4];
	ld.volatile.shared.f32 	%f36, [%r4+4];
	setp.leu.f32 	%p12, %f35, %f36;
	@%p12 bra 	$L__BB0_22;
	ld.volatile.shared.f32 	%f43, [%r4];
	bra.uni 	$L__BB0_23;
$L__BB0_22:
	ld.volatile.shared.f32 	%f43, [%r4+4];
$L__BB0_23:
	st.volatile.shared.f32 	[%r4], %f43;
	setp.ne.s32 	%p13, %r1, 0;
	@%p13 bra 	$L__BB0_25;
	ld.shared.f32 	%f37, [sdata];
	cvta.to.global.u64 	%rd8, %rd1;
	mul.wide.u32 	%rd9, %r2, 4;
	add.s64 	%rd10, %rd8, %rd9;
	st.global.f32 	[%rd10], %f37;
$L__BB0_25:
	ret;

}
	// .globl	_Z16calcula_B_sharedPfi
.visible .entry _Z16calcula_B_sharedPfi(
	.param .u64 .ptr .align 1 _Z16calcula_B_sharedPfi_param_0,
	.param .u32 _Z16calcula_B_sharedPfi_param_1
)
{
	.reg .pred 	%p<80>;
	.reg .b32 	%r<125>;
	.reg .b32 	%f<12>;
	.reg .b64 	%rd<13>;
	.reg .b64 	%fd<105>;

	ld.param.u64 	%rd5, [_Z16calcula_B_sharedPfi_param_0];
	ld.param.u32 	%r28, [_Z16calcula_B_sharedPfi_param_1];
	cvta.to.global.u64 	%rd1, %rd5;
	mov.u32 	%r1, %tid.x;
	mov.u32 	%r29, %ctaid.x;
	mov.u32 	%r2, %ntid.x;
	mul.lo.s32 	%r3, %r29, %r2;
	add.s32 	%r4, %r3, %r1;
	setp.ge.s32 	%p1, %r4, %r28;
	@%p1 bra 	$L__BB1_43;
	mul.wide.s32 	%rd6, %r4, 4;
	add.s64 	%rd2, %rd1, %rd6;
	ld.global.f32 	%f1, [%rd2];
	setp.lt.s32 	%p2, %r4, 2;
	@%p2 bra 	$L__BB1_3;
	add.s32 	%r30, %r4, -2;
	mul.wide.u32 	%rd7, %r30, 4;
	add.s64 	%rd8, %rd1, %rd7;
	ld.global.f32 	%f3, [%rd8];
	cvt.f64.f32 	%fd92, %f3;
	bra.uni 	$L__BB1_4;
$L__BB1_3:
	setp.ne.s32 	%p3, %r4, 1;
	mov.f64 	%fd92, 0d0000000000000000;
	mov.f64 	%fd93, %fd92;
	@%p3 bra 	$L__BB1_5;
$L__BB1_4:
	add.s32 	%r31, %r4, -1;
	mul.wide.u32 	%rd9, %r31, 4;
	add.s64 	%rd10, %rd1, %rd9;
	ld.global.f32 	%f4, [%rd10];
	cvt.f64.f32 	%fd93, %f4;
$L__BB1_5:
	ld.global.f32 	%f2, [%rd2+4];
	add.s32 	%r32, %r4, 2;
	setp.gt.s32 	%p4, %r32, %r28;
	mov.f64 	%fd94, 0d0000000000000000;
	@%p4 bra 	$L__BB1_7;
	ld.global.f32 	%f5, [%rd2+8];
	cvt.f64.f32 	%fd94, %f5;
$L__BB1_7:
	{
	.reg .b32 %temp; 
	mov.b64 	{%temp, %r5}, %fd92;
	}
	mov.f64 	%fd51, 0d4000000000000000;
	{
	.reg .b32 %temp; 
	mov.b64 	{%temp, %r33}, %fd51;
	}
	and.b32  	%r7, %r33, 2146435072;
	setp.eq.s32 	%p5, %r7, 1062207488;
	abs.f64 	%fd8, %fd92;
	{ // callseq 0, 0
	.param .b64 param0;
	st.param.f64 	[param0], %fd8;
	.param .b64 retval0;
	call.uni (retval0), 
	__internal_accurate_pow, 
	(
	param0
	);
	ld.param.f64 	%fd52, [retval0];
	} // callseq 0
	setp.lt.s32 	%p6, %r5, 0;
	neg.f64 	%fd54, %fd52;
	selp.f64 	%fd55, %fd54, %fd52, %p5;
	selp.f64 	%fd96, %fd55, %fd52, %p6;
	setp.neu.f64 	%p7, %fd92, 0d0000000000000000;
	@%p7 bra 	$L__BB1_9;
	setp.eq.s32 	%p8, %r7, 1062207488;
	selp.b32 	%r34, %r5, 0, %p8;
	setp.lt.s32 	%p9, %r33, 0;
	or.b32  	%r35, %r34, 2146435072;
	selp.b32 	%r36, %r35, %r34, %p9;
	mov.b32 	%r37, 0;
	mov.b64 	%fd96, {%r37, %r36};
$L__BB1_9:
	add.f64 	%fd56, %fd92, 0d4000000000000000;
	{
	.reg .b32 %temp; 
	mov.b64 	{%temp, %r38}, %fd56;
	}
	and.b32  	%r39, %r38, 2146435072;
	setp.ne.s32 	%p10, %r39, 2146435072;
	@%p10 bra 	$L__BB1_14;
	setp.num.f64 	%p11, %fd92, %fd92;
	@%p11 bra 	$L__BB1_12;
	mov.f64 	%fd57, 0d4000000000000000;
	add.rn.f64 	%fd96, %fd92, %fd57;
	bra.uni 	$L__BB1_14;
$L__BB1_12:
	setp.neu.f64 	%p12, %fd8, 0d7FF0000000000000;
	@%p12 bra 	$L__BB1_14;
	setp.lt.s32 	%p13, %r5, 0;
	setp.eq.s32 	%p14, %r7, 1062207488;
	setp.lt.s32 	%p15, %r33, 0;
	selp.b32 	%r41, 0, 2146435072, %p15;
	and.b32  	%r42, %r33, 2147483647;
	setp.ne.s32 	%p16, %r42, 1071644672;
	or.b32  	%r43, %r41, -2147483648;
	selp.b32 	%r44, %r43, %r41, %p16;
	selp.b32 	%r45, %r44, %r41, %p14;
	selp.b32 	%r46, %r45, %r41, %p13;
	mov.b32 	%r47, 0;
	mov.b64 	%fd96, {%r47, %r46};
$L__BB1_14:
	setp.eq.s32 	%p17, %r7, 1062207488;
	setp.eq.f64 	%p18, %fd92, 0d3FF0000000000000;
	selp.f64 	%fd15, 0d3FF0000000000000, %fd96, %p18;
	{
	.reg .b32 %temp; 
	mov.b64 	{%temp, %r8}, %fd93;
	}
	abs.f64 	%fd16, %fd93;
	{ // callseq 1, 0
	.param .b64 param0;
	st.param.f64 	[param0], %fd16;
	.param .b64 retval0;
	call.uni (retval0), 
	__internal_accurate_pow, 
	(
	param0
	);
	ld.param.f64 	%fd58, [retval0];
	} // callseq 1
	setp.lt.s32 	%p19, %r8, 0;
	neg.f64 	%fd60, %fd58;
	selp.f64 	%fd61, %fd60, %fd58, %p17;
	selp.f64 	%fd98, %fd61, %fd58, %p19;
	setp.neu.f64 	%p20, %fd93, 0d0000000000000000;
	@%p20 bra 	$L__BB1_16;
	setp.eq.s32 	%p21, %r7, 1062207488;
	selp.b32 	%r49, %r8, 0, %p21;
	setp.lt.s32 	%p22, %r33, 0;
	or.b32  	%r50, %r49, 2146435072;
	selp.b32 	%r51, %r50, %r49, %p22;
	mov.b32 	%r52, 0;
	mov.b64 	%fd98, {%r52, %r51};
$L__BB1_16:
	add.f64 	%fd62, %fd93, 0d4000000000000000;
	{
	.reg .b32 %temp; 
	mov.b64 	{%temp, %r53}, %fd62;
	}
	and.b32  	%r54, %r53, 2146435072;
	setp.ne.s32 	%p23, %r54, 2146435072;
	@%p23 bra 	$L__BB1_21;
	setp.num.f64 	%p24, %fd93, %fd93;
	@%p24 bra 	$L__BB1_19;
	mov.f64 	%fd63, 0d4000000000000000;
	add.rn.f64 	%fd98, %fd93, %fd63;
	bra.uni 	$L__BB1_21;
$L__BB1_19:
	setp.neu.f64 	%p25, %fd16, 0d7FF0000000000000;
	@%p25 bra 	$L__BB1_21;
	setp.lt.s32 	%p26, %r8, 0;
	setp.eq.s32 	%p27, %r7, 1062207488;
	setp.lt.s32 	%p28, %r33, 0;
	selp.b32 	%r56, 0, 2146435072, %p28;
	and.b32  	%r57, %r33, 2147483647;
	setp.ne.s32 	%p29, %r57, 1071644672;
	or.b32  	%r58, %r56, -2147483648;
	selp.b32 	%r59, %r58, %r56, %p29;
	selp.b32 	%r60, %r59, %r56, %p27;
	selp.b32 	%r61, %r60, %r56, %p26;
	mov.b32 	%r62, 0;
	mov.b64 	%fd98, {%r62, %r61};
$L__BB1_21:
	setp.eq.s32 	%p30, %r7, 1062207488;
	setp.eq.f64 	%p31, %fd93, 0d3FF0000000000000;
	add.f64 	%fd64, %fd98, %fd98;
	selp.f64 	%fd65, 0d4000000000000000, %fd64, %p31;
	add.f64 	%fd23, %fd15, %fd65;
	cvt.f64.f32 	%fd24, %f1;
	{
	.reg .b32 %temp; 
	mov.b64 	{%temp, %r9}, %fd24;
	}
	abs.f64 	%fd25, %fd24;
	{ // callseq 2, 0
	.param .b64 param0;
	st.param.f64 	[param0], %fd25;
	.param .b64 retval0;
	call.uni (retval0), 
	__internal_accurate_pow, 
	(
	param0
	);
	ld.param.f64 	%fd66, [retval0];
	} // callseq 2
	setp.lt.s32 	%p32, %r9, 0;
	neg.f64 	%fd68, %fd66;
	selp.f64 	%fd69, %fd68, %fd66, %p30;
	selp.f64 	%fd100, %fd69, %fd66, %p32;
	setp.neu.f32 	%p33, %f1, 0f00000000;
	@%p33 bra 	$L__BB1_23;
	setp.eq.s32 	%p34, %r7, 1062207488;
	selp.b32 	%r64, %r9, 0, %p34;
	setp.lt.s32 	%p35, %r33, 0;
	or.b32  	%r65, %r64, 2146435072;
	selp.b32 	%r66, %r65, %r64, %p35;
	mov.b32 	%r67, 0;
	mov.b64 	%fd100, {%r67, %r66};
$L__BB1_23:
	add.f64 	%fd70, %fd24, 0d4000000000000000;
	{
	.reg .b32 %temp; 
	mov.b64 	{%temp, %r68}, %fd70;
	}
	and.b32  	%r69, %r68, 2146435072;
	setp.ne.s32 	%p36, %r69, 2146435072;
	@%p36 bra 	$L__BB1_28;
	setp.num.f32 	%p37, %f1, %f1;
	@%p37 bra 	$L__BB1_26;
	mov.f64 	%fd71, 0d4000000000000000;
	add.rn.f64 	%fd100, %fd24, %fd71;
	bra.uni 	$L__BB1_28;
$L__BB1_26:
	setp.neu.f64 	%p38, %fd25, 0d7FF0000000000000;
	@%p38 bra 	$L__BB1_28;
	setp.lt.s32 	%p39, %r9, 0;
	setp.eq.s32 	%p40, %r7, 1062207488;
	setp.lt.s32 	%p41, %r33, 0;
	selp.b32 	%r71, 0, 2146435072, %p41;
	and.b32  	%r72, %r33, 2147483647;
	setp.ne.s32 	%p42, %r72, 1071644672;
	or.b32  	%r73, %r71, -2147483648;
	selp.b32 	%r74, %r73, %r71, %p42;
	selp.b32 	%r75, %r74, %r71, %p40;
	selp.b32 	%r76, %r75, %r71, %p39;
	mov.b32 	%r77, 0;
	mov.b64 	%fd100, {%r77, %r76};
$L__BB1_28:
	setp.eq.s32 	%p43, %r7, 1062207488;
	setp.eq.f32 	%p44, %f1, 0f3F800000;
	selp.f64 	%fd72, 0d3FF0000000000000, %fd100, %p44;
	add.f64 	%fd32, %fd23, %fd72;
	cvt.f64.f32 	%fd33, %f2;
	{
	.reg .b32 %temp; 
	mov.b64 	{%temp, %r10}, %fd33;
	}
	abs.f64 	%fd34, %fd33;
	{ // callseq 3, 0
	.param .b64 param0;
	st.param.f64 	[param0], %fd34;
	.param .b64 retval0;
	call.uni (retval0), 
	__internal_accurate_pow, 
	(
	param0
	);
	ld.param.f64 	%fd73, [retval0];
	} // callseq 3
	setp.lt.s32 	%p45, %r10, 0;
	neg.f64 	%fd75, %fd73;
	selp.f64 	%fd76, %fd75, %fd73, %p43;
	selp.f64 	%fd102, %fd76, %fd73, %p45;
	setp.neu.f32 	%p46, %f2, 0f00000000;
	@%p46 bra 	$L__BB1_30;
	setp.eq.s32 	%p47, %r7, 1062207488;
	selp.b32 	%r79, %r10, 0, %p47;
	setp.lt.s32 	%p48, %r33, 0;
	or.b32  	%r80, %r79, 2146435072;
	selp.b32 	%r81, %r80, %r79, %p48;
	mov.b32 	%r82, 0;
	mov.b64 	%fd102, {%r82, %r81};
$L__BB1_30:
	add.f64 	%fd77, %fd33, 0d4000000000000000;
	{
	.reg .b32 %temp; 
	mov.b64 	{%temp, %r83}, %fd77;
	}
	and.b32  	%r84, %r83, 2146435072;
	setp.ne.s32 	%p49, %r84, 2146435072;
	@%p49 bra 	$L__BB1_35;
	setp.num.f32 	%p50, %f2, %f2;
	@%p50 bra 	$L__BB1_33;
	mov.f64 	%fd78, 0d4000000000000000;
	add.rn.f64 	%fd102, %fd33, %fd78;
	bra.uni 	$L__BB1_35;
$L__BB1_33:
	setp.neu.f64 	%p51, %fd34, 0d7FF0000000000000;
	@%p51 bra 	$L__BB1_35;
	setp.lt.s32 	%p52, %r10, 0;
	setp.eq.s32 	%p53, %r7, 1062207488;
	setp.lt.s32 	%p54, %r33, 0;
	selp.b32 	%r86, 0, 2146435072, %p54;
	and.b32  	%r87, %r33, 2147483647;
	setp.ne.s32 	%p55, %r87, 1071644672;
	or.b32  	%r88, %r86, -2147483648;
	selp.b32 	%r89, %r88, %r86, %p55;
	selp.b32 	%r90, %r89, %r86, %p53;
	selp.b32 	%r91, %r90, %r86, %p52;
	mov.b32 	%r92, 0;
	mov.b64 	%fd102, {%r92, %r91};
$L__BB1_35:
	setp.eq.s32 	%p56, %r7, 1062207488;
	setp.eq.f32 	%p57, %f2, 0f3F800000;
	mul.f64 	%fd79, %fd102, 0d4008000000000000;
	selp.f64 	%fd80, 0d4008000000000000, %fd79, %p57;
	sub.f64 	%fd41, %fd32, %fd80;
	{
	.reg .b32 %temp; 
	mov.b64 	{%temp, %r11}, %fd94;
	}
	abs.f64 	%fd42, %fd94;
	{ // callseq 4, 0
	.param .b64 param0;
	st.param.f64 	[param0], %fd42;
	.param .b64 retval0;
	call.uni (retval0), 
	__internal_accurate_pow, 
	(
	param0
	);
	ld.param.f64 	%fd81, [retval0];
	} // callseq 4
	setp.lt.s32 	%p58, %r11, 0;
	neg.f64 	%fd83, %fd81;
	selp.f64 	%fd84, %fd83, %fd81, %p56;
	selp.f64 	%fd104, %fd84, %fd81, %p58;
	setp.neu.f64 	%p59, %fd94, 0d0000000000000000;
	@%p59 bra 	$L__BB1_37;
	setp.eq.s32 	%p60, %r7, 1062207488;
	selp.b32 	%r94, %r11, 0, %p60;
	setp.lt.s32 	%p61, %r33, 0;
	or.b32  	%r95, %r94, 2146435072;
	selp.b32 	%r96, %r95, %r94, %p61;
	mov.b32 	%r97, 0;
	mov.b64 	%fd104, {%r97, %r96};
$L__BB1_37:
	add.f64 	%fd85, %fd94, 0d4000000000000000;
	{
	.reg .b32 %temp; 
	mov.b64 	{%temp, %r98}, %fd85;
	}
	and.b32  	%r99, %r98, 2146435072;
	setp.ne.s32 	%p62, %r99, 2146435072;
	@%p62 bra 	$L__BB1_42;
	setp.num.f64 	%p63, %fd94, %fd94;
	@%p63 bra 	$L__BB1_40;
	mov.f64 	%fd86, 0d4000000000000000;
	add.rn.f64 	%fd104, %fd94, %fd86;
	bra.uni 	$L__BB1_42;
$L__BB1_40:
	setp.neu.f64 	%p64, %fd42, 0d7FF0000000000000;
	@%p64 bra 	$L__BB1_42;
	setp.lt.s32 	%p65, %r11, 0;
	setp.eq.s32 	%p66, %r7, 1062207488;
	setp.lt.s32 	%p67, %r33, 0;
	selp.b32 	%r101, 0, 2146435072, %p67;
	and.b32  	%r102, %r33, 2147483647;
	setp.ne.s32 	%p68, %r102, 1071644672;
	or.b32  	%r103, %r101, -2147483648;
	selp.b32 	%r104, %r103, %r101, %p68;
	selp.b32 	%r105, %r104, %r101, %p66;
	selp.b32 	%r106, %r105, %r101, %p65;
	mov.b32 	%r107, 0;
	mov.b64 	%fd104, {%r107, %r106};
$L__BB1_42:
	setp.eq.f64 	%p69, %fd94, 0d3FF0000000000000;
	mul.f64 	%fd87, %fd104, 0d4014000000000000;
	selp.f64 	%fd88, 0d4014000000000000, %fd87, %p69;
	add.f64 	%fd89, %fd41, %fd88;
	div.rn.f64 	%fd90, %fd89, 0d4038000000000000;
	cvt.rn.f32.f64 	%f6, %fd90;
	shl.b32 	%r108, %r1, 2;
	mov.u32 	%r109, sdata;
	add.s32 	%r110, %r109, %r108;
	st.shared.f32 	[%r110], %f6;
$L__BB1_43:
	setp.ne.s32 	%p70, %r1, 0;
	@%p70 bra 	$L__BB1_60;
	and.b32  	%r12, %r2, 3;
	setp.lt.u32 	%p71, %r2, 4;
	mov.b32 	%r121, 0;
	@%p71 bra 	$L__BB1_55;
	and.b32  	%r121, %r2, 2044;
	mov.b32 	%r120, 0;
	mov.u32 	%r114, sdata;
$L__BB1_46:
	add.s32 	%r15, %r120, %r3;
	setp.ge.s32 	%p72, %r15, %r28;
	shl.b32 	%r113, %r120, 2;
	add.s32 	%r16, %r114, %r113;
	mul.wide.s32 	%rd11, %r15, 4;
	add.s64 	%rd3, %rd1, %rd11;
	@%p72 bra 	$L__BB1_48;
	ld.shared.f32 	%f7, [%r16];
	st.global.f32 	[%rd3], %f7;
$L__BB1_48:
	add.s32 	%r115, %r15, 1;
	setp.ge.s32 	%p73, %r115, %r28;
	@%p73 bra 	$L__BB1_50;
	ld.shared.f32 	%f8, [%r16+4];
	st.global.f32 	[%rd3+4], %f8;
$L__BB1_50:
	add.s32 	%r116, %r15, 2;
	setp.ge.s32 	%p74, %r116, %r28;
	@%p74 bra 	$L__BB1_52;
	ld.shared.f32 	%f9, [%r16+8];
	st.global.f32 	[%rd3+8], %f9;
$L__BB1_52:
	add.s32 	%r117, %r15, 3;
	setp.ge.s32 	%p75, %r117, %r28;
	@%p75 bra 	$L__BB1_54;
	ld.shared.f32 	%f10, [%r16+12];
	st.global.f32 	[%rd3+12], %f10;
$L__BB1_54:
	add.s32 	%r120, %r120, 4;
	setp.ne.s32 	%p76, %r120, %r121;
	@%p76 bra 	$L__BB1_46;
$L__BB1_55:
	setp.eq.s32 	%p77, %r12, 0;
	@%p77 bra 	$L__BB1_60;
	shl.b32 	%r118, %r121, 2;
	mov.u32 	%r119, sdata;
	add.s32 	%r124, %r119, %r118;
	add.s32 	%r123, %r121, %r3;
	neg.s32 	%r122, %r12;
$L__BB1_57:
	.pragma "nounroll";
	mul.wide.s32 	%rd12, %r123, 4;
	add.s64 	%rd4, %rd1, %rd12;
	setp.ge.s32 	%p78, %r123, %r28;
	@%p78 bra 	$L__BB1_59;
	ld.shared.f32 	%f11, [%r124];
	st.global.f32 	[%rd4], %f11;
$L__BB1_59:
	add.s32 	%r124, %r124, 4;
	add.s32 	%r123, %r123, 1;
	add.s32 	%r122, %r122, 1;
	setp.ne.s32 	%p79, %r122, 0;
	@%p79 bra 	$L__BB1_57;
$L__BB1_60:
	ret;

}
	// .globl	_Z9calcula_BPfS_i
.visible .entry _Z9calcula_BPfS_i(
	.param .u64 .ptr .align 1 _Z9calcula_BPfS_i_param_0,
	.param .u64 .ptr .align 1 _Z9calcula_BPfS_i_param_1,
	.param .u32 _Z9calcula_BPfS_i_param_2
)
{
	.reg .pred 	%p<70>;
	.reg .b32 	%r<91>;
	.reg .b32 	%f<7>;
	.reg .b64 	%rd<13>;
	.reg .b64 	%fd<105>;

	ld.param.u64 	%rd4, [_Z9calcula_BPfS_i_param_0];
	ld.param.u64 	%rd3, [_Z9calcula_BPfS_i_param_1];
	ld.param.u32 	%r9, [_Z9calcula_BPfS_i_param_2];
	cvta.to.global.u64 	%rd1, %rd4;
	mov.u32 	%r10, %ctaid.x;
	mov.u32 	%r11, %ntid.x;
	mov.u32 	%r12, %tid.x;
	mad.lo.s32 	%r1, %r10, %r11, %r12;
	setp.ge.s32 	%p1, %r1, %r9;
	@%p1 bra 	$L__BB2_43;
	setp.lt.s32 	%p2, %r1, 2;
	@%p2 bra 	$L__BB2_3;
	add.s32 	%r13, %r1, -2;
	mul.wide.u32 	%rd5, %r13, 4;
	add.s64 	%rd6, %rd1, %rd5;
	ld.global.f32 	%f3, [%rd6];
	cvt.f64.f32 	%fd92, %f3;
	bra.uni 	$L__BB2_4;
$L__BB2_3:
	setp.ne.s32 	%p3, %r1, 1;
	mov.f64 	%fd92, 0d0000000000000000;
	mov.f64 	%fd93, %fd92;
	@%p3 bra 	$L__BB2_5;
$L__BB2_4:
	add.s32 	%r14, %r1, -1;
	mul.wide.u32 	%rd7, %r14, 4;
	add.s64 	%rd8, %rd1, %rd7;
	ld.global.f32 	%f4, [%rd8];
	cvt.f64.f32 	%fd93, %f4;
$L__BB2_5:
	mul.wide.s32 	%rd9, %r1, 4;
	add.s64 	%rd2, %rd1, %rd9;
	ld.global.f32 	%f1, [%rd2];
	ld.global.f32 	%f2, [%rd2+4];
	add.s32 	%r15, %r1, 2;
	setp.gt.s32 	%p4, %r15, %r9;
	mov.f64 	%fd94, 0d0000000000000000;
	@%p4 bra 	$L__BB2_7;
	ld.global.f32 	%f5, [%rd2+8];
	cvt.f64.f32 	%fd94, %f5;
$L__BB2_7:
	{
	.reg .b32 %temp; 
	mov.b64 	{%temp, %r2}, %fd92;
	}
	mov.f64 	%fd51, 0d4000000000000000;
	{
	.reg .b32 %temp; 
	mov.b64 	{%temp, %r16}, %fd51;
	}
	and.b32  	%r4, %r16, 2146435072;
	setp.eq.s32 	%p5, %r4, 1062207488;
	abs.f64 	%fd8, %fd92;
	{ // callseq 5, 0
	.param .b64 param0;
	st.param.f64 	[param0], %fd8;
	.param .b64 retval0;
	call.uni (retval0), 
	__internal_accurate_pow, 
	(
	param0
	);
	ld.param.f64 	%fd52, [retval0];
	} // callseq 5
	setp.lt.s32 	%p6, %r2, 0;
	neg.f64 	%fd54, %fd52;
	selp.f64 	%fd55, %fd54, %fd52, %p5;
	selp.f64 	%fd96, %fd55, %fd52, %p6;
	setp.neu.f64 	%p7, %fd92, 0d0000000000000000;
	@%p7 bra 	$L__BB2_9;
	setp.eq.s32 	%p8, %r4, 1062207488;
	selp.b32 	%r17, %r2, 0, %p8;
	setp.lt.s32 	%p9, %r16, 0;
	or.b32  	%r18, %r17, 2146435072;
	selp.b32 	%r19, %r18, %r17, %p9;
	mov.b32 	%r20, 0;
	mov.b64 	%fd96, {%r20, %r19};
$L__BB2_9:
	add.f64 	%fd56, %fd92, 0d4000000000000000;
	{
	.reg .b32 %temp; 
	mov.b64 	{%temp, %r21}, %fd56;
	}
	and.b32  	%r22, %r21, 2146435072;
	setp.ne.s32 	%p10, %r22, 2146435072;
	@%p10 bra 	$L__BB2_14;
	setp.num.f64 	%p11, %fd92, %fd92;
	@%p11 bra 	$L__BB2_12;
	mov.f64 	%fd57, 0d4000000000000000;
	add.rn.f64 	%fd96, %fd92, %fd57;
	bra.uni 	$L__BB2_14;
$L__BB2_12:
	setp.neu.f64 	%p12, %fd8, 0d7FF0000000000000;
	@%p12 bra 	$L__BB2_14;
	setp.lt.s32 	%p13, %r2, 0;
	setp.eq.s32 	%p14, %r4, 1062207488;
	setp.lt.s32 	%p15, %r16, 0;
	selp.b32 	%r24, 0, 2146435072, %p15;
	and.b32  	%r25, %r16, 2147483647;
	setp.ne.s32 	%p16, %r25, 1071644672;
	or.b32  	%r26, %r24, -2147483648;
	selp.b32 	%r27, %r26, %r24, %p16;
	selp.b32 	%r28, %r27, %r24, %p14;
	selp.b32 	%r29, %r28, %r24, %p13;
	mov.b32 	%r30, 0;
	mov.b64 	%fd96, {%r30, %r29};
$L__BB2_14:
	setp.eq.s32 	%p17, %r4, 1062207488;
	setp.eq.f64 	%p18, %fd92, 0d3FF0000000000000;
	selp.f64 	%fd15, 0d3FF0000000000000, %fd96, %p18;
	{
	.reg .b32 %temp; 
	mov.b64 	{%temp, %r5}, %fd93;
	}
	abs.f64 	%fd16, %fd93;
	{ // callseq 6, 0
	.param .b64 param0;
	st.param.f64 	[param0], %fd16;
	.param .b64 retval0;
	call.uni (retval0), 
	__internal_accurate_pow, 
	(
	param0
	);
	ld.param.f64 	%fd58, [retval0];
	} // callseq 6
	setp.lt.s32 	%p19, %r5, 0;
	neg.f64 	%fd60, %fd58;
	selp.f64 	%fd61, %fd60, %fd58, %p17;
	selp.f64 	%fd98, %fd61, %fd58, %p19;
	setp.neu.f64 	%p20, %fd93, 0d0000000000000000;
	@%p20 bra 	$L__BB2_16;
	setp.eq.s32 	%p21, %r4, 1062207488;
	selp.b32 	%r32, %r5, 0, %p21;
	setp.lt.s32 	%p22, %r16, 0;
	or.b32  	%r33, %r32, 2146435072;
	selp.b32 	%r34, %r33, %r32, %p22;
	mov.b32 	%r35, 0;
	mov.b64 	%fd98, {%r35, %r34};
$L__BB2_16:
	add.f64 	%fd62, %fd93, 0d4000000000000000;
	{
	.reg .b32 %temp; 
	mov.b64 	{%temp, %r36}, %fd62;
	}
	and.b32  	%r37, %r36, 2146435072;
	setp.ne.s32 	%p23, %r37, 2146435072;
	@%p23 bra 	$L__BB2_21;
	setp.num.f64 	%p24, %fd93, %fd93;
	@%p24 bra 	$L__BB2_19;
	mov.f64 	%fd63, 0d4000000000000000;
	add.rn.f64 	%fd98, %fd93, %fd63;
	bra.uni 	$L__BB2_21;
$L__BB2_19:
	setp.neu.f64 	%p25, %fd16, 0d7FF0000000000000;
	@%p25 bra 	$L__BB2_21;
	setp.lt.s32 	%p26, %r5, 0;
	setp.eq.s32 	%p27, %r4, 1062207488;
	setp.lt.s32 	%p28, %r16, 0;
	selp.b32 	%r39, 0, 2146435072, %p28;
	and.b32  	%r40, %r16, 2147483647;
	setp.ne.s32 	%p29, %r40, 1071644672;
	or.b32  	%r41, %r39, -2147483648;
	selp.b32 	%r42, %r41, %r39, %p29;
	selp.b32 	%r43, %r42, %r39, %p27;
	selp.b32 	%r44, %r43, %r39, %p26;
	mov.b32 	%r45, 0;
	mov.b64 	%fd98, {%r45, %r44};
$L__BB2_21:
	setp.eq.s32 	%p30, %r4, 1062207488;
	setp.eq.f64 	%p31, %fd93, 0d3FF0000000000000;
	add.f64 	%fd64, %fd98, %fd98;
	selp.f64 	%fd65, 0d4000000000000000, %fd64, %p31;
	add.f64 	%fd23, %fd15, %fd65;
	cvt.f64.f32 	%fd24, %f1;
	{
	.reg .b32 %temp; 
	mov.b64 	{%temp, %r6}, %fd24;
	}
	abs.f64 	%fd25, %fd24;
	{ // callseq 7, 0
	.param .b64 param0;
	st.param.f64 	[param0], %fd25;
	.param .b64 retval0;
	call.uni (retval0), 
	__internal_accurate_pow, 
	(
	param0
	);
	ld.param.f64 	%fd66, [retval0];
	} // callseq 7
	setp.lt.s32 	%p32, %r6, 0;
	neg.f64 	%fd68, %fd66;
	selp.f64 	%fd69, %fd68, %fd66, %p30;
	selp.f64 	%fd100, %fd69, %fd66, %p32;
	setp.neu.f32 	%p33, %f1, 0f00000000;
	@%p33 bra 	$L__BB2_23;
	setp.eq.s32 	%p34, %r4, 1062207488;
	selp.b32 	%r47, %r6, 0, %p34;
	setp.lt.s32 	%p35, %r16, 0;
	or.b32  	%r48, %r47, 2146435072;
	selp.b32 	%r49, %r48, %r47, %p35;
	mov.b32 	%r50, 0;
	mov.b64 	%fd100, {%r50, %r49};
$L__BB2_23:
	add.f64 	%fd70, %fd24, 0d4000000000000000;
	{
	.reg .b32 %temp; 
	mov.b64 	{%temp, %r51}, %fd70;
	}
	and.b32  	%r52, %r51, 2146435072;
	setp.ne.s32 	%p36, %r52, 2146435072;
	@%p36 bra 	$L__BB2_28;
	setp.num.f32 	%p37, %f1, %f1;
	@%p37 bra 	$L__BB2_26;
	mov.f64 	%fd71, 0d4000000000000000;
	add.rn.f64 	%fd100, %fd24, %fd71;
	bra.uni 	$L__BB2_28;
$L__BB2_26:
	setp.neu.f64 	%p38, %fd25, 0d7FF0000000000000;
	@%p38 bra 	$L__BB2_28;
	setp.lt.s32 	%p39, %r6, 0;
	setp.eq.s32 	%p40, %r4, 1062207488;
	setp.lt.s32 	%p41, %r16, 0;
	selp.b32 	%r54, 0, 2146435072, %p41;
	and.b32  	%r55, %r16, 2147483647;
	setp.ne.s32 	%p42, %r55, 1071644672;
	or.b32  	%r56, %r54, -2147483648;
	selp.b32 	%r57, %r56, %r54, %p42;
	selp.b32 	%r58, %r57, %r54, %p40;
	selp.b32 	%r59, %r58, %r54, %p39;
	mov.b32 	%r60, 0;
	mov.b64 	%fd100, {%r60, %r59};
$L__BB2_28:
	setp.eq.s32 	%p43, %r4, 1062207488;
	setp.eq.f32 	%p44, %f1, 0f3F800000;
	selp.f64 	%fd72, 0d3FF0000000000000, %fd100, %p44;
	add.f64 	%fd32, %fd23, %fd72;
	cvt.f64.f32 	%fd33, %f2;
	{
	.reg .b32 %temp; 
	mov.b64 	{%temp, %r7}, %fd33;
	}
	abs.f64 	%fd34, %fd33;
	{ // callseq 8, 0
	.param .b64 param0;
	st.param.f64 	[param0], %fd34;
	.param .b64 retval0;
	call.uni (retval0), 
	__internal_accurate_pow, 
	(
	param0
	);
	ld.param.f64 	%fd73, [retval0];
	} // callseq 8
	setp.lt.s32 	%p45, %r7, 0;
	neg.f64 	%fd75, %fd73;
	selp.f64 	%fd76, %fd75, %fd73, %p43;
	selp.f64 	%fd102, %fd76, %fd73, %p45;
	setp.neu.f32 	%p46, %f2, 0f00000000;
	@%p46 bra 	$L__BB2_30;
	setp.eq.s32 	%p47, %r4, 1062207488;
	selp.b32 	%r62, %r7, 0, %p47;
	setp.lt.s32 	%p48, %r16, 0;
	or.b32  	%r63, %r62, 2146435072;
	selp.b32 	%r64, %r63, %r62, %p48;
	mov.b32 	%r65, 0;
	mov.b64 	%fd102, {%r65, %r64};
$L__BB2_30:
	add.f64 	%fd77, %fd33, 0d4000000000000000;
	{
	.reg .b32 %temp; 
	mov.b64 	{%temp, %r66}, %fd77;
	}
	and.b32  	%r67, %r66, 2146435072;
	setp.ne.s32 	%p49, %r67, 2146435072;
	@%p49 bra 	$L__BB2_35;
	setp.num.f32 	%p50, %f2, %f2;
	@%p50 bra 	$L__BB2_33;
	mov.f64 	%fd78, 0d4000000000000000;
	add.rn.f64 	%fd102, %fd33, %fd78;
	bra.uni 	$L__BB2_35;
$L__BB2_33:
	setp.neu.f64 	%p51, %fd34, 0d7FF0000000000000;
	@%p51 bra 	$L__BB2_35;
	setp.lt.s32 	%p52, %r7, 0;
	setp.eq.s32 	%p53, %r4, 1062207488;
	setp.lt.s32 	%p54, %r16, 0;
	selp.b32 	%r69, 0, 2146435072, %p54;
	and.b32  	%r70, %r16, 2147483647;
	setp.ne.s32 	%p55, %r70, 1071644672;
	or.b32  	%r71, %r69, -2147483648;
	selp.b32 	%r72, %r71, %r69, %p55;
	selp.b32 	%r73, %r72, %r69, %p53;
	selp.b32 	%r74, %r73, %r69, %p52;
	mov.b32 	%r75, 0;
	mov.b64 	%fd102, {%r75, %r74};
$L__BB2_35:
	setp.eq.s32 	%p56, %r4, 1062207488;
	setp.eq.f32 	%p57, %f2, 0f3F800000;
	mul.f64 	%fd79, %fd102, 0d4008000000000000;
	selp.f64 	%fd80, 0d4008000000000000, %fd79, %p57;
	sub.f64 	%fd41, %fd32, %fd80;
	{
	.reg .b32 %temp; 
	mov.b64 	{%temp, %r8}, %fd94;
	}
	abs.f64 	%fd42, %fd94;
	{ // callseq 9, 0
	.param .b64 param0;
	st.param.f64 	[param0], %fd42;
	.param .b64 retval0;
	call.uni (retval0), 
	__internal_accurate_pow, 
	(
	param0
	);
	ld.param.f64 	%fd81, [retval0];
	} // callseq 9
	setp.lt.s32 	%p58, %r8, 0;
	neg.f64 	%fd83, %fd81;
	selp.f64 	%fd84, %fd83, %fd81, %p56;
	selp.f64 	%fd104, %fd84, %fd81, %p58;
	setp.neu.f64 	%p59, %fd94, 0d0000000000000000;
	@%p59 bra 	$L__BB2_37;
	setp.eq.s32 	%p60, %r4, 1062207488;
	selp.b32 	%r77, %r8, 0, %p60;
	setp.lt.s32 	%p61, %r16, 0;
	or.b32  	%r78, %r77, 2146435072;
	selp.b32 	%r79, %r78, %r77, %p61;
	mov.b32 	%r80, 0;
	mov.b64 	%fd104, {%r80, %r79};
$L__BB2_37:
	add.f64 	%fd85, %fd94, 0d4000000000000000;
	{
	.reg .b32 %temp; 
	mov.b64 	{%temp, %r81}, %fd85;
	}
	and.b32  	%r82, %r81, 2146435072;
	setp.ne.s32 	%p62, %r82, 2146435072;
	@%p62 bra 	$L__BB2_42;
	setp.num.f64 	%p63, %fd94, %fd94;
	@%p63 bra 	$L__BB2_40;
	mov.f64 	%fd86, 0d4000000000000000;
	add.rn.f64 	%fd104, %fd94, %fd86;
	bra.uni 	$L__BB2_42;
$L__BB2_40:
	setp.neu.f64 	%p64, %fd42, 0d7FF0000000000000;
	@%p64 bra 	$L__BB2_42;
	setp.lt.s32 	%p65, %r8, 0;
	setp.eq.s32 	%p66, %r4, 1062207488;
	setp.lt.s32 	%p67, %r16, 0;
	selp.b32 	%r84, 0, 2146435072, %p67;
	and.b32  	%r85, %r16, 2147483647;
	setp.ne.s32 	%p68, %r85, 1071644672;
	or.b32  	%r86, %r84, -2147483648;
	selp.b32 	%r87, %r86, %r84, %p68;
	selp.b32 	%r88, %r87, %r84, %p66;
	selp.b32 	%r89, %r88, %r84, %p65;
	mov.b32 	%r90, 0;
	mov.b64 	%fd104, {%r90, %r89};
$L__BB2_42:
	setp.eq.f64 	%p69, %fd94, 0d3FF0000000000000;
	mul.f64 	%fd87, %fd104, 0d4014000000000000;
	selp.f64 	%fd88, 0d4014000000000000, %fd87, %p69;
	add.f64 	%fd89, %fd41, %fd88;
	div.rn.f64 	%fd90, %fd89, 0d4038000000000000;
	cvt.rn.f32.f64 	%f6, %fd90;
	cvta.to.global.u64 	%rd10, %rd3;
	add.s64 	%rd12, %rd10, %rd9;
	st.global.f32 	[%rd12], %f6;
$L__BB2_43:
	ret;

}
.func  (.param .b64 func_retval0) __internal_accurate_pow(
	.param .b64 __internal_accurate_pow_param_0
)
{
	.reg .pred 	%p<8>;
	.reg .b32 	%r<49>;
	.reg .b32 	%f<3>;
	.reg .b64 	%fd<109>;

	ld.param.f64 	%fd10, [__internal_accurate_pow_param_0];
	{
	.reg .b32 %temp; 
	mov.b64 	{%temp, %r46}, %fd10;
	}
	{
	.reg .b32 %temp; 
	mov.b64 	{%r45, %temp}, %fd10;
	}
	shr.u32 	%r47, %r46, 20;
	setp.gt.u32 	%p1, %r46, 1048575;
	@%p1 bra 	$L__BB3_2;
	mul.f64 	%fd11, %fd10, 0d4350000000000000;
	{
	.reg .b32 %temp; 
	mov.b64 	{%temp, %r46}, %fd11;
	}
	{
	.reg .b32 %temp; 
	mov.b64 	{%r45, %temp}, %fd11;
	}
	shr.u32 	%r16, %r46, 20;
	add.s32 	%r47, %r16, -54;
$L__BB3_2:
	add.s32 	%r48, %r47, -1023;
	and.b32  	%r17, %r46, -2146435073;
	or.b32  	%r18, %r17, 1072693248;
	mov.b64 	%fd107, {%r45, %r18};
	setp.lt.u32 	%p2, %r18, 1073127583;
	@%p2 bra 	$L__BB3_4;
	{
	.reg .b32 %temp; 
	mov.b64 	{%r19, %temp}, %fd107;
	}
	{
	.reg .b32 %temp; 
	mov.b64 	{%temp, %r20}, %fd107;
	}
	add.s32 	%r21, %r20, -1048576;
	mov.b64 	%fd107, {%r19, %r21};
	add.s32 	%r48, %r47, -1022;
$L__BB3_4:
	add.f64 	%fd12, %fd107, 0dBFF0000000000000;
	add.f64 	%fd13, %fd107, 0d3FF0000000000000;
	rcp.approx.ftz.f64 	%fd14, %fd13;
	neg.f64 	%fd15, %fd13;
	fma.rn.f64 	%fd16, %fd15, %fd14, 0d3FF0000000000000;
	fma.rn.f64 	%fd17, %fd16, %fd16, %fd16;
	fma.rn.f64 	%fd18, %fd17, %fd14, %fd14;
	mul.f64 	%fd19, %fd12, %fd18;
	fma.rn.f64 	%fd20, %fd12, %fd18, %fd19;
	mul.f64 	%fd21, %fd20, %fd20;
	fma.rn.f64 	%fd22, %fd21, 0d3EB0F5FF7D2CAFE2, 0d3ED0F5D241AD3B5A;
	fma.rn.f64 	%fd23, %fd22, %fd21, 0d3EF3B20A75488A3F;
	fma.rn.f64 	%fd24, %fd23, %fd21, 0d3F1745CDE4FAECD5;
	fma.rn.f64 	%fd25, %fd24, %fd21, 0d3F3C71C7258A578B;
	fma.rn.f64 	%fd26, %fd25, %fd21, 0d3F6249249242B910;
	fma.rn.f64 	%fd27, %fd26, %fd21, 0d3F89999999999DFB;
	sub.f64 	%fd28, %fd12, %fd20;
	add.f64 	%fd29, %fd28, %fd28;
	neg.f64 	%fd30, %fd20;
	fma.rn.f64 	%fd31, %fd30, %fd12, %fd29;
	mul.f64 	%fd32, %fd18, %fd31;
	fma.rn.f64 	%fd33, %fd21, %fd27, 0d3FB5555555555555;
	mov.f64 	%fd34, 0d3FB5555555555555;
	sub.f64 	%fd35, %fd34, %fd33;
	fma.rn.f64 	%fd36, %fd21, %fd27, %fd35;
	add.f64 	%fd37, %fd36, 0dBC46A4CB00B9E7B0;
	add.f64 	%fd38, %fd33, %fd37;
	sub.f64 	%fd39, %fd33, %fd38;
	add.f64 	%fd40, %fd37, %fd39;
	mul.rn.f64 	%fd41, %fd20, %fd20;
	neg.f64 	%fd42, %fd41;
	fma.rn.f64 	%fd43, %fd20, %fd20, %fd42;
	{
	.reg .b32 %temp; 
	mov.b64 	{%r22, %temp}, %fd32;
	}
	{
	.reg .b32 %temp; 
	mov.b64 	{%temp, %r23}, %fd32;
	}
	add.s32 	%r24, %r23, 1048576;
	mov.b64 	%fd44, {%r22, %r24};
	fma.rn.f64 	%fd45, %fd20, %fd44, %fd43;
	mul.rn.f64 	%fd46, %fd41, %fd20;
	neg.f64 	%fd47, %fd46;
	fma.rn.f64 	%fd48, %fd41, %fd20, %fd47;
	fma.rn.f64 	%fd49, %fd41, %fd32, %fd48;
	fma.rn.f64 	%fd50, %fd45, %fd20, %fd49;
	mul.rn.f64 	%fd51, %fd38, %fd46;
	neg.f64 	%fd52, %fd51;
	fma.rn.f64 	%fd53, %fd38, %fd46, %fd52;
	fma.rn.f64 	%fd54, %fd38, %fd50, %fd53;
	fma.rn.f64 	%fd55, %fd40, %fd46, %fd54;
	add.f64 	%fd56, %fd51, %fd55;
	sub.f64 	%fd57, %fd51, %fd56;
	add.f64 	%fd58, %fd55, %fd57;
	add.f64 	%fd59, %fd20, %fd56;
	sub.f64 	%fd60, %fd20, %fd59;
	add.f64 	%fd61, %fd56, %fd60;
	add.f64 	%fd62, %fd58, %fd61;
	add.f64 	%fd63, %fd32, %fd62;
	add.f64 	%fd64, %fd59, %fd63;
	sub.f64 	%fd65, %fd59, %fd64;
	add.f64 	%fd66, %fd63, %fd65;
	xor.b32  	%r25, %r48, -2147483648;
	mov.b32 	%r26, 1127219200;
	mov.b64 	%fd67, {%r25, %r26};
	mov.b32 	%r27, -2147483648;
	mov.b64 	%fd68, {%r27, %r26};
	sub.f64 	%fd69, %fd67, %fd68;
	fma.rn.f64 	%fd70, %fd69, 0d3FE62E42FEFA39EF, %fd64;
	fma.rn.f64 	%fd71, %fd69, 0dBFE62E42FEFA39EF, %fd70;
	sub.f64 	%fd72, %fd71, %fd64;
	sub.f64 	%fd73, %fd66, %fd72;
	fma.rn.f64 	%fd74, %fd69, 0d3C7ABC9E3B39803F, %fd73;
	add.f64 	%fd75, %fd70, %fd74;
	sub.f64 	%fd76, %fd70, %fd75;
	add.f64 	%fd77, %fd74, %fd76;
	mov.f64 	%fd78, 0d4000000000000000;
	{
	.reg .b32 %temp; 
	mov.b64 	{%temp, %r28}, %fd78;
	}
	{
	.reg .b32 %temp; 
	mov.b64 	{%r29, %temp}, %fd78;
	}
	shl.b32 	%r30, %r28, 1;
	setp.gt.u32 	%p3, %r30, -33554433;
	and.b32  	%r31, %r28, -15728641;
	selp.b32 	%r32, %r31, %r28, %p3;
	mov.b64 	%fd79, {%r29, %r32};
	mul.rn.f64 	%fd80, %fd75, %fd79;
	neg.f64 	%fd81, %fd80;
	fma.rn.f64 	%fd82, %fd75, %fd79, %fd81;
	fma.rn.f64 	%fd83, %fd77, %fd79, %fd82;
	add.f64 	%fd4, %fd80, %fd83;
	sub.f64 	%fd84, %fd80, %fd4;
	add.f64 	%fd5, %fd83, %fd84;
	fma.rn.f64 	%fd85, %fd4, 0d3FF71547652B82FE, 0d4338000000000000;
	{
	.reg .b32 %temp; 
	mov.b64 	{%r13, %temp}, %fd85;
	}
	mov.f64 	%fd86, 0dC338000000000000;
	add.rn.f64 	%fd87, %fd85, %fd86;
	fma.rn.f64 	%fd88, %fd87, 0dBFE62E42FEFA39EF, %fd4;
	fma.rn.f64 	%fd89, %fd87, 0dBC7ABC9E3B39803F, %fd88;
	fma.rn.f64 	%fd90, %fd89, 0d3E5ADE1569CE2BDF, 0d3E928AF3FCA213EA;
	fma.rn.f64 	%fd91, %fd90, %fd89, 0d3EC71DEE62401315;
	fma.rn.f64 	%fd92, %fd91, %fd89, 0d3EFA01997C89EB71;
	fma.rn.f64 	%fd93, %fd92, %fd89, 0d3F2A01A014761F65;
	fma.rn.f64 	%fd94, %fd93, %fd89, 0d3F56C16C1852B7AF;
	fma.rn.f64 	%fd95, %fd94, %fd89, 0d3F81111111122322;
	fma.rn.f64 	%fd96, %fd95, %fd89, 0d3FA55555555502A1;
	fma.rn.f64 	%fd97, %fd96, %fd89, 0d3FC5555555555511;
	fma.rn.f64 	%fd98, %fd97, %fd89, 0d3FE000000000000B;
	fma.rn.f64 	%fd99, %fd98, %fd89, 0d3FF0000000000000;
	fma.rn.f64 	%fd100, %fd99, %fd89, 0d3FF0000000000000;
	{
	.reg .b32 %temp; 
	mov.b64 	{%r14, %temp}, %fd100;
	}
	{
	.reg .b32 %temp; 
	mov.b64 	{%temp, %r15}, %fd100;
	}
	shl.b32 	%r33, %r13, 20;
	add.s32 	%r34, %r33, %r15;
	mov.b64 	%fd108, {%r14, %r34};
	{
	.reg .b32 %temp; 
	mov.b64 	{%temp, %r35}, %fd4;
	}
	mov.b32 	%f2, %r35;
	abs.f32 	%f1, %f2;
	setp.lt.f32 	%p4, %f1, 0f4086232B;
	@%p4 bra 	$L__BB3_7;
	setp.lt.f64 	%p5, %fd4, 0d0000000000000000;
	add.f64 	%fd101, %fd4, 0d7FF0000000000000;
	selp.f64 	%fd108, 0d0000000000000000, %fd101, %p5;
	setp.geu.f32 	%p6, %f1, 0f40874800;
	@%p6 bra 	$L__BB3_7;
	shr.u32 	%r36, %r13, 31;
	add.s32 	%r37, %r13, %r36;
	shr.s32 	%r38, %r37, 1;
	shl.b32 	%r39, %r38, 20;
	add.s32 	%r40, %r15, %r39;
	mov.b64 	%fd102, {%r14, %r40};
	sub.s32 	%r41, %r13, %r38;
	shl.b32 	%r42, %r41, 20;
	add.s32 	%r43, %r42, 1072693248;
	mov.b32 	%r44, 0;
	mov.b64 	%fd103, {%r44, %r43};
	mul.f64 	%fd108, %fd103, %fd102;
$L__BB3_7:
	abs.f64 	%fd104, %fd108;
	setp.eq.f64 	%p7, %fd104, 0d7FF0000000000000;
	fma.rn.f64 	%fd105, %fd108, %fd5, %fd108;
	selp.f64 	%fd106, %fd108, %fd105, %p7;
	st.param.f64 	[func_retval0], %fd106;
	ret;

}


// ===== COMPILED SASS (sm_100) =====

	.target	sm_100

	.elftype	@"ET_EXEC"


//--------------------- .note.nv.tkinfo           --------------------------
	.section	.note.nv.tkinfo,"",@"SHT_NOTE"
	.sectionflags	@"SHF_NOTE_NV_TKINFO"
	.tkinfo
        /*0018*/ 	.word	0x00000002
        /*0030*/ 	.string	""
        /*0030*/ 	.string	"ptxas"
        /*0030*/ 	.string	"Cuda compilation tools, release 13.0, V13.0.88"
        /*0030*/ 	.string	"Build cuda_13.0.r13.0/compiler.36424714_0"
        /*0030*/ 	.string	"-arch sm_100 -m 64 "



//--------------------- .note.nv.cuinfo           --------------------------
	.section	.note.nv.cuinfo,"",@"SHT_NOTE"
	.sectionflags	@"SHF_NOTE_NV_CUINFO"
        /*0018*/ 	.short	0x0002
        /*001a*/ 	.short	0x0064
        /*001c*/ 	.short	0x0082
	.zero		2


//--------------------- .nv.info                  --------------------------
	.section	.nv.info,"",@"SHT_CUDA_INFO"
	.align	4


	//----- nvinfo : EIATTR_REGCOUNT
	.align		4
        /*0000*/ 	.byte	0x04, 0x2f
        /*0002*/ 	.short	(.L_1 - .L_0)
	.align		4
.L_0:
        /*0004*/ 	.word	index@(_Z10reduce_maxPfS_i)
        /*0008*/ 	.word	0x0000000c


	//----- nvinfo : EIATTR_FRAME_SIZE
	.align		4
.L_1:
        /*000c*/ 	.byte	0x04, 0x11
        /*000e*/ 	.short	(.L_3 - .L_2)
	.align		4
.L_2:
        /*0010*/ 	.word	index@(_Z10reduce_maxPfS_i)
        /*0014*/ 	.word	0x00000000


	//----- nvinfo : EIATTR_REGCOUNT
	.align		4
.L_3:
        /*0018*/ 	.byte	0x04, 0x2f
        /*001a*/ 	.short	(.L_5 - .L_4)
	.align		4
.L_4:
        /*001c*/ 	.word	index@(_Z16calcula_B_sharedPfi)
        /*0020*/ 	.word	0x00000020


	//----- nvinfo : EIATTR_FRAME_SIZE
	.align		4
.L_5:
        /*0024*/ 	.byte	0x04, 0x11
        /*0026*/ 	.short	(.L_7 - .L_6)
	.align		4
.L_6:
        /*0028*/ 	.word	index@($_Z16calcula_B_sharedPfi$__internal_accurate_pow)
        /*002c*/ 	.word	0x00000000


	//----- nvinfo : EIATTR_FRAME_SIZE
	.align		4
.L_7:
        /*0030*/ 	.byte	0x04, 0x11
        /*0032*/ 	.short	(.L_9 - .L_8)
	.align		4
.L_8:
        /*0034*/ 	.word	index@($__internal_1_$__cuda_sm20_div_rn_f64_full)
        /*0038*/ 	.word	0x00000000


	//----- nvinfo : EIATTR_FRAME_SIZE
	.align		4
.L_9:
        /*003c*/ 	.byte	0x04, 0x11
        /*003e*/ 	.short	(.L_11 - .L_10)
	.align		4
.L_10:
        /*0040*/ 	.word	index@(_Z16calcula_B_sharedPfi)
        /*0044*/ 	.word	0x00000000


	//----- nvinfo : EIATTR_REGCOUNT
	.align		4
.L_11:
        /*0048*/ 	.byte	0x04, 0x2f
        /*004a*/ 	.short	(.L_13 - .L_12)
	.align		4
.L_12:
        /*004c*/ 	.word	index@(_Z9calcula_BPfS_i)
        /*0050*/ 	.word	0x00000020


	//----- nvinfo : EIATTR_FRAME_SIZE
	.align		4
.L_13:
        /*0054*/ 	.byte	0x04, 0x11
        /*0056*/ 	.short	(.L_15 - .L_14)
	.align		4
.L_14:
        /*0058*/ 	.word	index@($_Z9calcula_BPfS_i$__internal_accurate_pow)
        /*005c*/ 	.word	0x00000000


	//----- nvinfo : EIATTR_FRAME_SIZE
	.align		4
.L_15:
        /*0060*/ 	.byte	0x04, 0x11
        /*0062*/ 	.short	(.L_17 - .L_16)
	.align		4
.L_16:
        /*0064*/ 	.word	index@($__internal_0_$__cuda_sm20_div_rn_f64_full)
        /*0068*/ 	.word	0x00000000


	//----- nvinfo : EIATTR_FRAME_SIZE
	.align		4
.L_17:
        /*006c*/ 	.byte	0x04, 0x11
        /*006e*/ 	.short	(.L_19 - .L_18)
	.align		4
.L_18:
        /*0070*/ 	.word	index@(_Z9calcula_BPfS_i)
        /*0074*/ 	.word	0x00000000


	//----- nvinfo : EIATTR_MIN_STACK_SIZE
	.align		4
.L_19:
        /*0078*/ 	.byte	0x04, 0x12
        /*007a*/ 	.short	(.L_21 - .L_20)
	.align		4
.L_20:
        /*007c*/ 	.word	index@(_Z9calcula_BPfS_i)
        /*0080*/ 	.word	0x00000000


	//----- nvinfo : EIATTR_MIN_STACK_SIZE
	.align		4
.L_21:
        /*0084*/ 	.byte	0x04, 0x12
        /*0086*/ 	.short	(.L_23 - .L_22)
	.align		4
.L_22:
        /*0088*/ 	.word	index@(_Z16calcula_B_sharedPfi)
        /*008c*/ 	.word	0x00000000


	//----- nvinfo : EIATTR_MIN_STACK_SIZE
	.align		4
.L_23:
        /*0090*/ 	.byte	0x04, 0x12
        /*0092*/ 	.short	(.L_25 - .L_24)
	.align		4
.L_24:
        /*0094*/ 	.word	index@(_Z10reduce_maxPfS_i)
        /*0098*/ 	.word	0x00000000
.L_25:


//--------------------- .nv.compat                --------------------------
	.section	.nv.compat,"",@"SHT_CUDA_COMPAT_INFO"
	.align	4
        /*0000*/ 	.byte	0x02, 0x09, 0x00, 0x00, 0x02, 0x02, 0x01, 0x00, 0x02, 0x05, 0x05, 0x00, 0x03, 0x07, 0x01, 0x01
        /*0010*/ 	.byte	0x02, 0x03, 0x00, 0x00, 0x02, 0x06, 0x01, 0x00, 0x04, 0x0b, 0x08, 0x00, 0x01, 0x00, 0x00, 0x00
        /*0020*/ 	.byte	0x00, 0x00, 0x00, 0x00


//--------------------- .nv.info._Z9calcula_BPfS_i --------------------------
	.section	.nv.info._Z9calcula_BPfS_i,"",@"SHT_CUDA_INFO"
	.sectionflags	@""
	.align	4


	//----- nvinfo : EIATTR_CUDA_API_VERSION
	.align		4
        /*0000*/ 	.byte	0x04, 0x37
        /*0002*/ 	.short	(.L_27 - .L_26)
.L_26:
        /*0004*/ 	.word	0x00000082


	//----- nvinfo : EIATTR_KPARAM_INFO
	.align		4
.L_27:
        /*0008*/ 	.byte	0x04, 0x17
        /*000a*/ 	.short	(.L_29 - .L_28)
.L_28:
        /*000c*/ 	.word	0x00000000
        /*0010*/ 	.short	0x0002
        /*0012*/ 	.short	0x0010
        /*0014*/ 	.byte	0x00, 0xf0, 0x11, 0x00


	//----- nvinfo : EIATTR_KPARAM_INFO
	.align		4
.L_29:
        /*0018*/ 	.byte	0x04, 0x17
        /*001a*/ 	.short	(.L_31 - .L_30)
.L_30:
        /*001c*/ 	.word	0x00000000
        /*0020*/ 	.short	0x0001
        /*0022*/ 	.short	0x0008
        /*0024*/ 	.byte	0x00, 0xf5, 0x21, 0x00


	//----- nvinfo : EIATTR_KPARAM_INFO
	.align		4
.L_31:
        /*0028*/ 	.byte	0x04, 0x17
        /*002a*/ 	.short	(.L_33 - .L_32)
.L_32:
        /*002c*/ 	.word	0x00000000
        /*0030*/ 	.short	0x0000
        /*0032*/ 	.short	0x0000
        /*0034*/ 	.byte	0x00, 0xf5, 0x21, 0x00


	//----- nvinfo : EIATTR_SPARSE_MMA_MASK
	.align		4
.L_33:
        /*0038*/ 	.byte	0x03, 0x50
        /*003a*/ 	.short	0x0000


	//----- nvinfo : EIATTR_MAXREG_COUNT
	.align		4
        /*003c*/ 	.byte	0x03, 0x1b
        /*003e*/ 	.short	0x00ff


	//----- nvinfo : EIATTR_MERCURY_ISA_VERSION
	.align		4
        /*0040*/ 	.byte	0x03, 0x5f
        /*0042*/ 	.short	0x0101


	//----- nvinfo : EIATTR_VRC_CTA_INIT_COUNT
	.align		4
        /*0044*/ 	.byte	0x02, 0x4a
	.zero		1
	.zero		1


	//----- nvinfo : EIATTR_EXIT_INSTR_OFFSETS
	.align		4
        /*0048*/ 	.byte	0x04, 0x1c
        /*004a*/ 	.short	(.L_35 - .L_34)


	//   ....[0]....
.L_34:
        /*004c*/ 	.word	0x00000070


	//   ....[1]....
        /*0050*/ 	.word	0x00000bf0


	//----- nvinfo : EIATTR_CRS_STACK_SIZE
	.align		4
.L_35:
        /*0054*/ 	.byte	0x04, 0x1e
        /*0056*/ 	.short	(.L_37 - .L_36)
.L_36:
        /*0058*/ 	.word	0x00000000


	//----- nvinfo : EIATTR_CBANK_PARAM_SIZE
	.align		4
.L_37:
        /*005c*/ 	.byte	0x03, 0x19
        /*005e*/ 	.short	0x0014


	//----- nvinfo : EIATTR_PARAM_CBANK
	.align		4
        /*0060*/ 	.byte	0x04, 0x0a
        /*0062*/ 	.short	(.L_39 - .L_38)
	.align		4
.L_38:
        /*0064*/ 	.word	index@(.nv.constant0._Z9calcula_BPfS_i)
        /*0068*/ 	.short	0x0380
        /*006a*/ 	.short	0x0014


	//----- nvinfo : EIATTR_SW_WAR
	.align		4
.L_39:
        /*006c*/ 	.byte	0x04, 0x36
        /*006e*/ 	.short	(.L_41 - .L_40)
.L_40:
        /*0070*/ 	.word	0x00000008
.L_41:


//--------------------- .nv.info._Z16calcula_B_sharedPfi --------------------------
	.section	.nv.info._Z16calcula_B_sharedPfi,"",@"SHT_CUDA_INFO"
	.sectionflags	@""
	.align	4


	//----- nvinfo : EIATTR_CUDA_API_VERSION
	.align		4
        /*0000*/ 	.byte	0x04, 0x37
        /*0002*/ 	.short	(.L_43 - .L_42)
.L_42:
        /*0004*/ 	.word	0x00000082


	//----- nvinfo : EIATTR_KPARAM_INFO
	.align		4
.L_43:
        /*0008*/ 	.byte	0x04, 0x17
        /*000a*/ 	.short	(.L_45 - .L_44)
.L_44:
        /*000c*/ 	.word	0x00000000
        /*0010*/ 	.short	0x0001
        /*0012*/ 	.short	0x0008
        /*0014*/ 	.byte	0x00, 0xf0, 0x11, 0x00


	//----- nvinfo : EIATTR_KPARAM_INFO
	.align		4
.L_45:
        /*0018*/ 	.byte	0x04, 0x17
        /*001a*/ 	.short	(.L_47 - .L_46)
.L_46:
        /*001c*/ 	.word	0x00000000
        /*0020*/ 	.short	0x0000
        /*0022*/ 	.short	0x0000
        /*0024*/ 	.byte	0x00, 0xf5, 0x21, 0x00


	//----- nvinfo : EIATTR_SPARSE_MMA_MASK
	.align		4
.L_47:
        /*0028*/ 	.byte	0x03, 0x50
        /*002a*/ 	.short	0x0000


	//----- nvinfo : EIATTR_MAXREG_COUNT
	.align		4
        /*002c*/ 	.byte	0x03, 0x1b
        /*002e*/ 	.short	0x00ff


	//----- nvinfo : EIATTR_MERCURY_ISA_VERSION
	.align		4
        /*0030*/ 	.byte	0x03, 0x5f
        /*0032*/ 	.short	0x0101


	//----- nvinfo : EIATTR_VRC_CTA_INIT_COUNT
	.align		4
        /*0034*/ 	.byte	0x02, 0x4a
	.zero		1
	.zero		1


	//----- nvinfo : EIATTR_EXIT_INSTR_OFFSETS
	.align		4
        /*0038*/ 	.byte	0x04, 0x1c
        /*003a*/ 	.short	(.L_49 - .L_48)


	//   ....[0]....
.L_48:
        /*003c*/ 	.word	0x00000c20


	//   ....[1]....
        /*0040*/ 	.word	0x000016a0


	//   ....[2]....
        /*0044*/ 	.word	0x000017d0


	//----- nvinfo : EIATTR_CRS_STACK_SIZE
	.align		4
.L_49:
        /*0048*/ 	.byte	0x04, 0x1e
        /*004a*/ 	.short	(.L_51 - .L_50)
.L_50:
        /*004c*/ 	.word	0x00000000


	//----- nvinfo : EIATTR_CBANK_PARAM_SIZE
	.align		4
.L_51:
        /*0050*/ 	.byte	0x03, 0x19
        /*0052*/ 	.short	0x000c


	//----- nvinfo : EIATTR_PARAM_CBANK
	.align		4
        /*0054*/ 	.byte	0x04, 0x0a
        /*0056*/ 	.short	(.L_53 - .L_52)
	.align		4
.L_52:
        /*0058*/ 	.word	index@(.nv.constant0._Z16calcula_B_sharedPfi)
        /*005c*/ 	.short	0x0380
        /*005e*/ 	.short	0x000c


	//----- nvinfo : EIATTR_SW_WAR
	.align		4
.L_53:
        /*0060*/ 	.byte	0x04, 0x36
        /*0062*/ 	.short	(.L_55 - .L_54)
.L_54:
        /*0064*/ 	.word	0x00000008
.L_55:


//--------------------- .nv.info._Z10reduce_maxPfS_i --------------------------
	.section	.nv.info._Z10reduce_maxPfS_i,"",@"SHT_CUDA_INFO"
	.sectionflags	@""
	.align	4


	//----- nvinfo : EIATTR_CUDA_API_VERSION
	.align		4
        /*0000*/ 	.byte	0x04, 0x37
        /*0002*/ 	.short	(.L_57 - .L_56)
.L_56:
        /*0004*/ 	.word	0x00000082


	//----- nvinfo : EIATTR_KPARAM_INFO
	.align		4
.L_57:
        /*0008*/ 	.byte	0x04, 0x17
        /*000a*/ 	.short	(.L_59 - .L_58)
.L_58:
        /*000c*/ 	.word	0x00000000
        /*0010*/ 	.short	0x0002
        /*0012*/ 	.short	0x0010
        /*0014*/ 	.byte	0x00, 0xf0, 0x11, 0x00


	//----- nvinfo : EIATTR_KPARAM_INFO
	.align		4
.L_59:
        /*0018*/ 	.byte	0x04, 0x17
        /*001a*/ 	.short	(.L_61 - .L_60)
.L_60:
        /*001c*/ 	.word	0x00000000
        /*0020*/ 	.short	0x0001
        /*0022*/ 	.short	0x0008
        /*0024*/ 	.byte	0x00, 0xf5, 0x21, 0x00


	//----- nvinfo : EIATTR_KPARAM_INFO
	.align		4
.L_61:
        /*0028*/ 	.byte	0x04, 0x17
        /*002a*/ 	.short	(.L_63 - .L_62)
.L_62:
        /*002c*/ 	.word	0x00000000
        /*0030*/ 	.short	0x0000
        /*0032*/ 	.short	0x0000
        /*0034*/ 	.byte	0x00, 0xf5, 0x21, 0x00


	//----- nvinfo : EIATTR_SPARSE_MMA_MASK
	.align		4
.L_63:
        /*0038*/ 	.byte	0x03, 0x50
        /*003a*/ 	.short	0x0000


	//----- nvinfo : EIATTR_MAXREG_COUNT
	.align		4
        /*003c*/ 	.byte	0x03, 0x1b
        /*003e*/ 	.short	0x00ff


	//----- nvinfo : EIATTR_NUM_BARRIERS
	.align		4
        /*0040*/ 	.byte	0x02, 0x4c
        /*0042*/ 	.byte	0x01
	.zero		1


	//----- nvinfo : EIATTR_MERCURY_ISA_VERSION
	.align		4
        /*0044*/ 	.byte	0x03, 0x5f
        /*0046*/ 	.short	0x0101


	//----- nvinfo : EIATTR_VRC_CTA_INIT_COUNT
	.align		4
        /*0048*/ 	.byte	0x02, 0x4a
	.zero		1
	.zero		1


	//----- nvinfo : EIATTR_EXIT_INSTR_OFFSETS
	.align		4
        /*004c*/ 	.byte	0x04, 0x1c
        /*004e*/ 	.short	(.L_65 - .L_64)


	//   ....[0]....
.L_64:
        /*0050*/ 	.word	0x00000240


	//   ....[1]....
        /*0054*/ 	.word	0x000004a0


	//   ....[2]....
        /*0058*/ 	.word	0x00000520


	//----- nvinfo : EIATTR_CBANK_PARAM_SIZE
	.align		4
.L_65:
        /*005c*/ 	.byte	0x03, 0x19
        /*005e*/ 	.short	0x0014


	//----- nvinfo : EIATTR_PARAM_CBANK
	.align		4
        /*0060*/ 	.byte	0x04, 0x0a
        /*0062*/ 	.short	(.L_67 - .L_66)
	.align		4
.L_66:
        /*0064*/ 	.word	index@(.nv.constant0._Z10reduce_maxPfS_i)
        /*0068*/ 	.short	0x0380
        /*006a*/ 	.short	0x0014


	//----- nvinfo : EIATTR_SW_WAR
	.align		4
.L_67:
        /*006c*/ 	.byte	0x04, 0x36
        /*006e*/ 	.short	(.L_69 - .L_68)
.L_68:
        /*0070*/ 	.word	0x00000008
.L_69:


//--------------------- .nv.callgraph             --------------------------
	.section	.nv.callgraph,"",@"SHT_CUDA_CALLGRAPH"
	.align	4
	.sectionentsize	8
	.align		4
        /*0000*/ 	.word	0x00000000
	.align		4
        /*0004*/ 	.word	0xffffffff
	.align		4
        /*0008*/ 	.word	0x00000000
	.align		4
        /*000c*/ 	.word	0xfffffffe
	.align		4
        /*0010*/ 	.word	0x00000000
	.align		4
        /*0014*/ 	.word	0xfffffffd
	.align		4
        /*0018*/ 	.word	0x00000000
	.align		4
        /*001c*/ 	.word	0xfffffffc


//--------------------- .text._Z9calcula_BPfS_i   --------------------------
	.section	.text._Z9calcula_BPfS_i,"ax",@progbits
	.align	128
        .global         _Z9calcula_BPfS_i
        .type           _Z9calcula_BPfS_i,@function
        .size           _Z9calcula_BPfS_i,(.L_x_67 - _Z9calcula_BPfS_i)
        .other          _Z9calcula_BPfS_i,@"STO_CUDA_ENTRY STV_DEFAULT"
_Z9calcula_BPfS_i:
.text._Z9calcula_BPfS_i:
[----:B------:R-:W-:Y:S01]  /*0000*/  LDC R1, c[0x0][0x37c] ;  /* 0x0000df00ff017b82 */ /* 0x000fe20000000800 */
[----:B------:R-:W0:Y:S07]  /*0010*/  S2R R0, SR_TID.X ;  /* 0x0000000000007919 */ /* 0x000e2e0000002100 */
[----:B------:R-:W0:Y:S01]  /*0020*/  S2UR UR4, SR_CTAID.X ;  /* 0x00000000000479c3 */ /* 0x000e220000002500 */
[----:B------:R-:W1:Y:S07]  /*0030*/  LDCU UR6, c[0x0][0x390] ;  /* 0x00007200ff0677ac */ /* 0x000e6e0008000800 */
[----:B------:R-:W0:Y:S02]  /*0040*/  LDC R3, c[0x0][0x360] ;  /* 0x0000d800ff037b82 */ /* 0x000e240000000800 */
[----:B0-----:R-:W-:-:S05]  /*0050*/  IMAD R3, R3, UR4, R0 ;  /* 0x0000000403037c24 */ /* 0x001fca000f8e0200 */
[----:B-1----:R-:W-:-:S13]  /*0060*/  ISETP.GE.AND P0, PT, R3, UR6, PT ;  /* 0x0000000603007c0c */ /* 0x002fda000bf06270 */
[----:B------:R-:W-:Y:S05]  /*0070*/  @P0 EXIT ;  /* 0x000000000000094d */ /* 0x000fea0003800000 */
[----:B------:R-:W-:Y:S01]  /*0080*/  ISETP.GE.AND P0, PT, R3, 0x2, PT ;  /* 0x000000020300780c */ /* 0x000fe20003f06270 */
[----:B------:R-:W-:Y:S01]  /*0090*/  BSSY.RECONVERGENT B1, `(.L_x_0) ;  /* 0x0000015000017945 */ /* 0x000fe20003800200 */
[----:B------:R-:W0:Y:S03]  /*00a0*/  LDCU.64 UR4, c[0x0][0x358] ;  /* 0x00006b00ff0477ac */ /* 0x000e260008000a00 */
[----:B------:R-:W-:Y:S08]  /*00b0*/  BSSY.RELIABLE B0, `(.L_x_1) ;  /* 0x000000d000007945 */ /* 0x000ff00003800100 */
[----:B------:R-:W-:Y:S05]  /*00c0*/  @!P0 BRA `(.L_x_2) ;  /* 0x0000000000188947 */ /* 0x000fea0003800000 */
[----:B------:R-:W1:Y:S01]  /*00d0*/  LDC.64 R4, c[0x0][0x380] ;  /* 0x0000e000ff047b82 */ /* 0x000e620000000a00 */
[----:B------:R-:W-:-:S04]  /*00e0*/  VIADD R7, R3, 0xfffffffe ;  /* 0xfffffffe03077836 */ /* 0x000fc80000000000 */
[----:B-1----:R-:W-:-:S06]  /*00f0*/  IMAD.WIDE.U32 R4, R7, 0x4, R4 ;  /* 0x0000000407047825 */ /* 0x002fcc00078e0004 */
[----:B0-----:R-:W2:Y:S02]  /*0100*/  LDG.E R4, desc[UR4][R4.64] ;  /* 0x0000000404047981 */ /* 0x001ea4000c1e1900 */
[----:B--2---:R0:W1:Y:S01]  /*0110*/  F2F.F64.F32 R6, R4 ;  /* 0x0000000400067310 */ /* 0x0040620000201800 */
[----:B------:R-:W-:Y:S05]  /*0120*/  BRA `(.L_x_3) ;  /* 0x0000000000147947 */ /* 0x000fea0003800000 */
.L_x_2:
[----:B------:R-:W-:Y:S02]  /*0130*/  ISETP.NE.AND P0, PT, R3, 0x1, PT ;  /* 0x000000010300780c */ /* 0x000fe40003f05270 */
[----:B------:R-:W-:Y:S02]  /*0140*/  CS2R R6, SRZ ;  /* 0x0000000000067805 */ /* 0x000fe4000001ff00 */
[----:B------:R-:W-:-:S09]  /*0150*/  CS2R R10, SRZ ;  /* 0x00000000000a7805 */ /* 0x000fd2000001ff00 */
[----:B------:R-:W-:Y:S05]  /*0160*/  @P0 BREAK.RELIABLE B0 ;  /* 0x0000000000000942 */ /* 0x000fea0003800100 */
[----:B------:R-:W-:Y:S05]  /*0170*/  @P0 BRA `(.L_x_4) ;  /* 0x0000000000180947 */ /* 0x000fea0003800000 */
.L_x_3:
[----:B0-----:R-:W-:Y:S05]  /*0180*/  BSYNC.RELIABLE B0 ;  /* 0x0000000000007941 */ /* 0x001fea0003800100 */
.L_x_1:
[----:B------:R-:W0:Y:S01]  /*0190*/  LDC.64 R4, c[0x0][0x380] ;  /* 0x0000e000ff047b82 */ /* 0x000e220000000a00 */
[----:B------:R-:W-:-:S04]  /*01a0*/  VIADD R9, R3, 0xffffffff ;  /* 0xffffffff03097836 */ /* 0x000fc80000000000 */
[----:B0-----:R-:W-:-:S06]  /*01b0*/  IMAD.WIDE.U32 R4, R9, 0x4, R4 ;  /* 0x0000000409047825 */ /* 0x001fcc00078e0004 */
[----:B------:R-:W2:Y:S02]  /*01c0*/  LDG.E R4, desc[UR4][R4.64] ;  /* 0x0000000404047981 */ /* 0x000ea4000c1e1900 */
[----:B--2---:R2:W3:Y:S02]  /*01d0*/  F2F.F64.F32 R10, R4 ;  /* 0x00000004000a7310 */ /* 0x0044e40000201800 */
.L_x_4:
[----:B0-----:R-:W-:Y:S05]  /*01e0*/  BSYNC.RECONVERGENT B1 ;  /* 0x0000000000017941 */ /* 0x001fea0003800200 */
.L_x_0:
[----:B------:R-:W-:Y:S05]  /*01f0*/  WARPSYNC.ALL ;  /* 0x0000000000007948 */ /* 0x000fea0003800000 */
[----:B------:R-:W0:Y:S01]  /*0200*/  LDC.64 R8, c[0x0][0x380] ;  /* 0x0000e000ff087b82 */ /* 0x000e220000000a00 */
[----:B------:R-:W-:-:S05]  /*0210*/  VIADD R0, R3, 0x2 ;  /* 0x0000000203007836 */ /* 0x000fca0000000000 */
[----:B------:R-:W-:Y:S01]  /*0220*/  ISETP.GT.AND P0, PT, R0, UR6, PT ;  /* 0x0000000600007c0c */ /* 0x000fe2000bf04270 */
[----:B0-----:R-:W-:-:S12]  /*0230*/  IMAD.WIDE R8, R3, 0x4, R8 ;  /* 0x0000000403087825 */ /* 0x001fd800078e0208 */
[----:B------:R-:W4:Y:S04]  /*0240*/  @!P0 LDG.E R12, desc[UR4][R8.64+0x8] ;  /* 0x00000804080c8981 */ /* 0x000f28000c1e1900 */
[----:B------:R0:W5:Y:S04]  /*0250*/  LDG.E R2, desc[UR4][R8.64] ;  /* 0x0000000408027981 */ /* 0x000168000c1e1900 */
[----:B------:R0:W5:Y:S01]  /*0260*/  LDG.E R0, desc[UR4][R8.64+0x4] ;  /* 0x0000040408007981 */ /* 0x000162000c1e1900 */
[----:B--2---:R-:W-:Y:S01]  /*0270*/  CS2R R4, SRZ ;  /* 0x0000000000047805 */ /* 0x004fe2000001ff00 */
[----:B-1----:R-:W-:Y:S01]  /*0280*/  DADD R14, -RZ, |R6| ;  /* 0x00000000ff0e7229 */ /* 0x002fe20000000506 */
[----:B------:R-:W-:Y:S01]  /*0290*/  BSSY.RECONVERGENT B1, `(.L_x_5) ;  /* 0x0000005000017945 */ /* 0x000fe20003800200 */
[----:B------:R-:W-:-:S08]  /*02a0*/  MOV R28, 0x2e0 ;  /* 0x000002e0001c7802 */ /* 0x000fd00000000f00 */
[----:B------:R-:W-:Y:S01]  /*02b0*/  IMAD.MOV.U32 R29, RZ, RZ, R15 ;  /* 0x000000ffff1d7224 */ /* 0x000fe200078e000f */
[----:B----4-:R0:W1:Y:S06]  /*02c0*/  @!P0 F2F.F64.F32 R4, R12 ;  /* 0x0000000c00048310 */ /* 0x01006c0000201800 */
[----:B01-3-5:R-:W-:Y:S05]  /*02d0*/  CALL.REL.NOINC `($_Z9calcula_BPfS_i$__internal_accurate_pow) ;  /* 0x0000000c008c7944 */ /* 0x02bfea0003c00000 */
[----:B------:R-:W-:Y:S05]  /*02e0*/  BSYNC.RECONVERGENT B1 ;  /* 0x0000000000017941 */ /* 0x000fea0003800200 */
.L_x_5:
[C---:B------:R-:W-:Y:S01]  /*02f0*/  DADD R8, R6.reuse, 2 ;  /* 0x4000000006087429 */ /* 0x040fe20000000000 */
[----:B------:R-:W-:Y:S01]  /*0300*/  BSSY.RECONVERGENT B1, `(.L_x_6) ;  /* 0x000000f000017945 */ /* 0x000fe20003800200 */
[C---:B------:R-:W-:Y:S02]  /*0310*/  DSETP.NEU.AND P1, PT, R6.reuse, RZ, PT ;  /* 0x000000ff0600722a */ /* 0x040fe40003f2d000 */
[----:B------:R-:W-:Y:S02]  /*0320*/  DADD R14, -RZ, |R10| ;  /* 0x00000000ff0e7229 */ /* 0x000fe4000000050a */
[----:B------:R-:W-:-:S04]  /*0330*/  DSETP.NEU.AND P0, PT, R6, 1, PT ;  /* 0x3ff000000600742a */ /* 0x000fc80003f0d000 */
[----:B------:R-:W-:-:S04]  /*0340*/  LOP3.LUT R8, R9, 0x7ff00000, RZ, 0xc0, !PT ;  /* 0x7ff0000009087812 */ /* 0x000fc800078ec0ff */
[----:B------:R-:W-:Y:S01]  /*0350*/  ISETP.NE.AND P2, PT, R8, 0x7ff00000, PT ;  /* 0x7ff000000800780c */ /* 0x000fe20003f45270 */
[----:B------:R-:W-:Y:S01]  /*0360*/  IMAD.MOV.U32 R29, RZ, RZ, R15 ;  /* 0x000000ffff1d7224 */ /* 0x000fe200078e000f */
[----:B------:R-:W-:-:S11]  /*0370*/  @!P1 CS2R R12, SRZ ;  /* 0x00000000000c9805 */ /* 0x000fd6000001ff00 */
[----:B------:R-:W-:Y:S05]  /*0380*/  @P2 BRA `(.L_x_7) ;  /* 0x0000000000182947 */ /* 0x000fea0003800000 */
[----:B------:R-:W-:-:S14]  /*0390*/  DSETP.NAN.AND P1, PT, R6, R6, PT ;  /* 0x000000060600722a */ /* 0x000fdc0003f28000 */
[----:B------:R-:W-:Y:S01]  /*03a0*/  @P1 DADD R12, R6, 2 ;  /* 0x40000000060c1429 */ /* 0x000fe20000000000 */
[----:B------:R-:W-:Y:S10]  /*03b0*/  @P1 BRA `(.L_x_7) ;  /* 0x00000000000c1947 */ /* 0x000ff40003800000 */
[----:B------:R-:W-:-:S14]  /*03c0*/  DSETP.NEU.AND P1, PT, |R6|, +INF , PT ;  /* 0x7ff000000600742a */ /* 0x000fdc0003f2d200 */
[----:B------:R-:W-:Y:S02]  /*03d0*/  @!P1 IMAD.MOV.U32 R12, RZ, RZ, 0x0 ;  /* 0x00000000ff0c9424 */ /* 0x000fe400078e00ff */
[----:B------:R-:W-:-:S07]  /*03e0*/  @!P1 IMAD.MOV.U32 R13, RZ, RZ, 0x7ff00000 ;  /* 0x7ff00000ff0d9424 */ /* 0x000fce00078e00ff */
.L_x_7:
[----:B------:R-:W-:Y:S05]  /*03f0*/  BSYNC.RECONVERGENT B1 ;  /* 0x0000000000017941 */ /* 0x000fea0003800200 */
.L_x_6:
[----:B------:R-:W-:Y:S01]  /*0400*/  BSSY.RECONVERGENT B1, `(.L_x_8) ;  /* 0x0000005000017945 */ /* 0x000fe20003800200 */
[----:B------:R-:W-:Y:S02]  /*0410*/  FSEL R8, R12, RZ, P0 ;  /* 0x000000ff0c087208 */ /* 0x000fe40000000000 */
[----:B------:R-:W-:Y:S02]  /*0420*/  FSEL R9, R13, 1.875, P0 ;  /* 0x3ff000000d097808 */ /* 0x000fe40000000000 */
[----:B------:R-:W-:-:S07]  /*0430*/  MOV R28, 0x450 ;  /* 0x00000450001c7802 */ /* 0x000fce0000000f00 */
[----:B------:R-:W-:Y:S05]  /*0440*/  CALL.REL.NOINC `($_Z9calcula_BPfS_i$__internal_accurate_pow) ;  /* 0x0000000c00307944 */ /* 0x000fea0003c00000 */
[----:B------:R-:W-:Y:S05]  /*0450*/  BSYNC.RECONVERGENT B1 ;  /* 0x0000000000017941 */ /* 0x000fea0003800200 */
.L_x_8:
[C---:B------:R-:W-:Y:S01]  /*0460*/  DADD R6, R10.reuse, 2 ;  /* 0x400000000a067429 */ /* 0x040fe20000000000 */
[----:B------:R-:W-:Y:S01]  /*0470*/  BSSY.RECONVERGENT B1, `(.L_x_9) ;  /* 0x000000d000017945 */ /* 0x000fe20003800200 */
[----:B------:R-:W-:-:S08]  /*0480*/  DSETP.NEU.AND P0, PT, R10, RZ, PT ;  /* 0x000000ff0a00722a */ /* 0x000fd00003f0d000 */
[----:B------:R-:W-:Y:S02]  /*0490*/  LOP3.LUT R14, R7, 0x7ff00000, RZ, 0xc0, !PT ;  /* 0x7ff00000070e7812 */ /* 0x000fe400078ec0ff */
[----:B------:R0:W1:Y:S02]  /*04a0*/  F2F.F64.F32 R6, R2 ;  /* 0x0000000200067310 */ /* 0x0000640000201800 */
[----:B------:R-:W-:Y:S02]  /*04b0*/  ISETP.NE.AND P1, PT, R14, 0x7ff00000, PT ;  /* 0x7ff000000e00780c */ /* 0x000fe40003f25270 */
[----:B------:R-:W-:-:S11]  /*04c0*/  @!P0 CS2R R12, SRZ ;  /* 0x00000000000c8805 */ /* 0x000fd6000001ff00 */
[----:B01----:R-:W-:Y:S05]  /*04d0*/  @P1 BRA `(.L_x_10) ;  /* 0x0000000000181947 */ /* 0x003fea0003800000 */
[----:B------:R-:W-:-:S14]  /*04e0*/  DSETP.NAN.AND P0, PT, R10, R10, PT ;  /* 0x0000000a0a00722a */ /* 0x000fdc0003f08000 */
[----:B------:R-:W-:Y:S01]  /*04f0*/  @P0 DADD R12, R10, 2 ;  /* 0x400000000a0c0429 */ /* 0x000fe20000000000 */
[----:B------:R-:W-:Y:S10]  /*0500*/  @P0 BRA `(.L_x_10) ;  /* 0x00000000000c0947 */ /* 0x000ff40003800000 */
[----:B------:R-:W-:-:S14]  /*0510*/  DSETP.NEU.AND P0, PT, |R10|, +INF , PT ;  /* 0x7ff000000a00742a */ /* 0x000fdc0003f0d200 */
[----:B------:R-:W-:Y:S02]  /*0520*/  @!P0 IMAD.MOV.U32 R12, RZ, RZ, 0x0 ;  /* 0x00000000ff0c8424 */ /* 0x000fe400078e00ff */
[----:B------:R-:W-:-:S07]  /*0530*/  @!P0 IMAD.MOV.U32 R13, RZ, RZ, 0x7ff00000 ;  /* 0x7ff00000ff0d8424 */ /* 0x000fce00078e00ff */
.L_x_10:
[----:B------:R-:W-:Y:S05]  /*0540*/  BSYNC.RECONVERGENT B1 ;  /* 0x0000000000017941 */ /* 0x000fea0003800200 */
.L_x_9:
[----:B------:R-:W-:Y:S01]  /*0550*/  DADD R12, R12, R12 ;  /* 0x000000000c0c7229 */ /* 0x000fe2000000000c */
[----:B------:R-:W-:Y:S01]  /*0560*/  BSSY.RECONVERGENT B1, `(.L_x_11) ;  /* 0x0000009000017945 */ /* 0x000fe20003800200 */
[----:B------:R-:W-:Y:S01]  /*0570*/  DSETP.NEU.AND P0, PT, R10, 1, PT ;  /* 0x3ff000000a00742a */ /* 0x000fe20003f0d000 */
[----:B------:R-:W-:Y:S01]  /*0580*/  MOV R28, 0x5f0 ;  /* 0x000005f0001c7802 */ /* 0x000fe20000000f00 */
[----:B------:R-:W-:-:S06]  /*0590*/  DADD R14, -RZ, |R6| ;  /* 0x00000000ff0e7229 */ /* 0x000fcc0000000506 */
[----:B------:R-:W-:Y:S02]  /*05a0*/  FSEL R10, R12, RZ, P0 ;  /* 0x000000ff0c0a7208 */ /* 0x000fe40000000000 */
[----:B------:R-:W-:Y:S02]  /*05b0*/  FSEL R11, R13, 2, P0 ;  /* 0x400000000d0b7808 */ /* 0x000fe40000000000 */
[----:B------:R-:W-:-:S04]  /*05c0*/  IMAD.MOV.U32 R29, RZ, RZ, R15 ;  /* 0x000000ffff1d7224 */ /* 0x000fc800078e000f */
[----:B------:R-:W-:-:S11]  /*05d0*/  DADD R8, R8, R10 ;  /* 0x0000000008087229 */ /* 0x000fd6000000000a */
[----:B------:R-:W-:Y:S05]  /*05e0*/  CALL.REL.NOINC `($_Z9calcula_BPfS_i$__internal_accurate_pow) ;  /* 0x0000000800c87944 */ /* 0x000fea0003c00000 */
[----:B------:R-:W-:Y:S05]  /*05f0*/  BSYNC.RECONVERGENT B1 ;  /* 0x0000000000017941 */ /* 0x000fea0003800200 */
.L_x_11:
[----:B------:R-:W-:Y:S01]  /*0600*/  DADD R14, R6, 2 ;  /* 0x40000000060e7429 */ /* 0x000fe20000000000 */
[----:B------:R-:W0:Y:S01]  /*0610*/  F2F.F64.F32 R10, R0 ;  /* 0x00000000000a7310 */ /* 0x000e220000201800 */
[C---:B------:R-:W-:Y:S01]  /*0620*/  FSETP.NEU.AND P1, PT, R2.reuse, RZ, PT ;  /* 0x000000ff0200720b */ /* 0x040fe20003f2d000 */
[----:B------:R-:W-:Y:S01]  /*0630*/  BSSY.RECONVERGENT B1, `(.L_x_12) ;  /* 0x000000d000017945 */ /* 0x000fe20003800200 */
[----:B------:R-:W-:-:S06]  /*0640*/  FSETP.NEU.AND P0, PT, R2, 1, PT ;  /* 0x3f8000000200780b */ /* 0x000fcc0003f0d000 */
[----:B------:R-:W-:-:S04]  /*0650*/  LOP3.LUT R14, R15, 0x7ff00000, RZ, 0xc0, !PT ;  /* 0x7ff000000f0e7812 */ /* 0x000fc800078ec0ff */
[----:B------:R-:W-:Y:S02]  /*0660*/  ISETP.NE.AND P2, PT, R14, 0x7ff00000, PT ;  /* 0x7ff000000e00780c */ /* 0x000fe40003f45270 */
[----:B------:R-:W-:Y:S01]  /*0670*/  @!P1 CS2R R12, SRZ ;  /* 0x00000000000c9805 */ /* 0x000fe2000001ff00 */
[----:B0-----:R-:W-:-:S10]  /*0680*/  DADD R14, -RZ, |R10| ;  /* 0x00000000ff0e7229 */ /* 0x001fd4000000050a */
[----:B------:R-:W-:Y:S05]  /*0690*/  @P2 BRA `(.L_x_13) ;  /* 0x0000000000182947 */ /* 0x000fea0003800000 */
[----:B------:R-:W-:-:S13]  /*06a0*/  FSETP.NAN.AND P1, PT, R2, R2, PT ;  /* 0x000000020200720b */ /* 0x000fda0003f28000 */
[----:B------:R-:W-:Y:S01]  /*06b0*/  @P1 DADD R12, R6, 2 ;  /* 0x40000000060c1429 */ /* 0x000fe20000000000 */
[----:B------:R-:W-:Y:S10]  /*06c0*/  @P1 BRA `(.L_x_13) ;  /* 0x00000000000c1947 */ /* 0x000ff40003800000 */
[----:B------:R-:W-:-:S14]  /*06d0*/  DSETP.NEU.AND P1, PT, |R6|, +INF , PT ;  /* 0x7ff000000600742a */ /* 0x000fdc0003f2d200 */
[----:B------:R-:W-:Y:S02]  /*06e0*/  @!P1 IMAD.MOV.U32 R12, RZ, RZ, 0x0 ;  /* 0x00000000ff0c9424 */ /* 0x000fe400078e00ff */
[----:B------:R-:W-:-:S07]  /*06f0*/  @!P1 IMAD.MOV.U32 R13, RZ, RZ, 0x7ff00000 ;  /* 0x7ff00000ff0d9424 */ /* 0x000fce00078e00ff */
.L_x_13:
[----:B------:R-:W-:Y:S05]  /*0700*/  BSYNC.RECONVERGENT B1 ;  /* 0x0000000000017941 */ /* 0x000fea0003800200 */
.L_x_12:
[----:B------:R-:W-:Y:S01]  /*0710*/  FSEL R6, R12, RZ, P0 ;  /* 0x000000ff0c067208 */ /* 0x000fe20000000000 */
[----:B------:R-:W-:Y:S01]  /*0720*/  BSSY.RECONVERGENT B1, `(.L_x_14) ;  /* 0x0000006000017945 */ /* 0x000fe20003800200 */
[----:B------:R-:W-:Y:S01]  /*0730*/  FSEL R7, R13, 1.875, P0 ;  /* 0x3ff000000d077808 */ /* 0x000fe20000000000 */
[----:B------:R-:W-:Y:S01]  /*0740*/  IMAD.MOV.U32 R29, RZ, RZ, R15 ;  /* 0x000000ffff1d7224 */ /* 0x000fe200078e000f */
[----:B------:R-:W-:-:S04]  /*0750*/  MOV R28, 0x780 ;  /* 0x00000780001c7802 */ /* 0x000fc80000000f00 */
[----:B------:R-:W-:-:S11]  /*0760*/  DADD R8, R8, R6 ;  /* 0x0000000008087229 */ /* 0x000fd60000000006 */
[----:B------:R-:W-:Y:S05]  /*0770*/  CALL.REL.NOINC `($_Z9calcula_BPfS_i$__internal_accurate_pow) ;  /* 0x0000000800647944 */ /* 0x000fea0003c00000 */
[----:B------:R-:W-:Y:S05]  /*0780*/  BSYNC.RECONVERGENT B1 ;  /* 0x0000000000017941 */ /* 0x000fea0003800200 */
.L_x_14:
[----:B------:R-:W-:Y:S01]  /*0790*/  DADD R6, R10, 2 ;  /* 0x400000000a067429 */ /* 0x000fe20000000000 */
[----:B------:R-:W-:Y:S01]  /*07a0*/  FSETP.NEU.AND P0, PT, R0, RZ, PT ;  /* 0x000000ff0000720b */ /* 0x000fe20003f0d000 */
[----:B------:R-:W-:Y:S08]  /*07b0*/  BSSY.RECONVERGENT B1, `(.L_x_15) ;  /* 0x000000b000017945 */ /* 0x000ff00003800200 */
[----:B------:R-:W-:-:S04]  /*07c0*/  LOP3.LUT R6, R7, 0x7ff00000, RZ, 0xc0, !PT ;  /* 0x7ff0000007067812 */ /* 0x000fc800078ec0ff */
[----:B------:R-:W-:Y:S02]  /*07d0*/  ISETP.NE.AND P1, PT, R6, 0x7ff00000, PT ;  /* 0x7ff000000600780c */ /* 0x000fe40003f25270 */
[----:B------:R-:W-:-:S11]  /*07e0*/  @!P0 CS2R R12, SRZ ;  /* 0x00000000000c8805 */ /* 0x000fd6000001ff00 */
[----:B------:R-:W-:Y:S05]  /*07f0*/  @P1 BRA `(.L_x_16) ;  /* 0x0000000000181947 */ /* 0x000fea0003800000 */
[----:B------:R-:W-:-:S13]  /*0800*/  FSETP.NAN.AND P0, PT, R0, R0, PT ;  /* 0x000000000000720b */ /* 0x000fda0003f08000 */
[----:B------:R-:W-:Y:S01]  /*0810*/  @P0 DADD R12, R10, 2 ;  /* 0x400000000a0c0429 */ /* 0x000fe20000000000 */
[----:B------:R-:W-:Y:S10]  /*0820*/  @P0 BRA `(.L_x_16) ;  /* 0x00000000000c0947 */ /* 0x000ff40003800000 */
[----:B------:R-:W-:-:S14]  /*0830*/  DSETP.NEU.AND P0, PT, |R10|, +INF , PT ;  /* 0x7ff000000a00742a */ /* 0x000fdc0003f0d200 */
[----:B------:R-:W-:Y:S02]  /*0840*/  @!P0 IMAD.MOV.U32 R12, RZ, RZ, 0x0 ;  /* 0x00000000ff0c8424 */ /* 0x000fe400078e00ff */
[----:B------:R-:W-:-:S07]  /*0850*/  @!P0 IMAD.MOV.U32 R13, RZ, RZ, 0x7ff00000 ;  /* 0x7ff00000ff0d8424 */ /* 0x000fce00078e00ff */
.L_x_16:
[----:B------:R-:W-:Y:S05]  /*0860*/  BSYNC.RECONVERGENT B1 ;  /* 0x0000000000017941 */ /* 0x000fea0003800200 */
.L_x_15:
[----:B------:R-:W-:Y:S01]  /*0870*/  DMUL R12, R12, 3 ;  /* 0x400800000c0c7828 */ /* 0x000fe20000000000 */
[----:B------:R-:W-:Y:S01]  /*0880*/  FSETP.NEU.AND P0, PT, R0, 1, PT ;  /* 0x3f8000000000780b */ /* 0x000fe20003f0d000 */
[----:B------:R-:W-:Y:S01]  /*0890*/  DADD R14, -RZ, |R4| ;  /* 0x00000000ff0e7229 */ /* 0x000fe20000000504 */
[----:B------:R-:W-:Y:S01]  /*08a0*/  BSSY.RECONVERGENT B1, `(.L_x_17) ;  /* 0x0000007000017945 */ /* 0x000fe20003800200 */
[----:B------:R-:W-:-:S06]  /*08b0*/  MOV R28, 0x910 ;  /* 0x00000910001c7802 */ /* 0x000fcc0000000f00 */
[----:B------:R-:W-:Y:S02]  /*08c0*/  FSEL R6, R12, RZ, P0 ;  /* 0x000000ff0c067208 */ /* 0x000fe40000000000 */
[----:B------:R-:W-:Y:S01]  /*08d0*/  FSEL R7, R13, 2.125, P0 ;  /* 0x400800000d077808 */ /* 0x000fe20000000000 */
[----:B------:R-:W-:-:S05]  /*08e0*/  IMAD.MOV.U32 R29, RZ, RZ, R15 ;  /* 0x000000ffff1d7224 */ /* 0x000fca00078e000f */
[----:B------:R-:W-:-:S11]  /*08f0*/  DADD R8, R8, -R6 ;  /* 0x0000000008087229 */ /* 0x000fd60000000806 */
[----:B------:R-:W-:Y:S05]  /*0900*/  CALL.REL.NOINC `($_Z9calcula_BPfS_i$__internal_accurate_pow) ;  /* 0x0000000800007944 */ /* 0x000fea0003c00000 */
[----:B------:R-:W-:Y:S05]  /*0910*/  BSYNC.RECONVERGENT B1 ;  /* 0x0000000000017941 */ /* 0x000fea0003800200 */
.L_x_17:
[----:B------:R-:W0:Y:S01]  /*0920*/  MUFU.RCP64H R11, 24 ;  /* 0x40380000000b7908 */ /* 0x000e220000001800 */
[C---:B------:R-:W-:Y:S01]  /*0930*/  DADD R6, R4.reuse, 2 ;  /* 0x4000000004067429 */ /* 0x040fe20000000000 */
[----:B------:R-:W-:Y:S01]  /*0940*/  IMAD.MOV.U32 R16, RZ, RZ, 0x0 ;  /* 0x00000000ff107424 */ /* 0x000fe200078e00ff */
[----:B------:R-:W-:Y:S01]  /*0950*/  DSETP.NEU.AND P0, PT, R4, RZ, PT ;  /* 0x000000ff0400722a */ /* 0x000fe20003f0d000 */
[----:B------:R-:W-:Y:S01]  /*0960*/  IMAD.MOV.U32 R17, RZ, RZ, 0x40380000 ;  /* 0x40380000ff117424 */ /* 0x000fe200078e00ff */
[----:B------:R-:W-:Y:S01]  /*0970*/  BSSY.RECONVERGENT B1, `(.L_x_18) ;  /* 0x000000f000017945 */ /* 0x000fe20003800200 */
[----:B------:R-:W-:-:S05]  /*0980*/  IMAD.MOV.U32 R10, RZ, RZ, 0x1 ;  /* 0x00000001ff0a7424 */ /* 0x000fca00078e00ff */
[----:B------:R-:W-:-:S04]  /*0990*/  LOP3.LUT R6, R7, 0x7ff00000, RZ, 0xc0, !PT ;  /* 0x7ff0000007067812 */ /* 0x000fc800078ec0ff */
[----:B------:R-:W-:Y:S01]  /*09a0*/  ISETP.NE.AND P1, PT, R6, 0x7ff00000, PT ;  /* 0x7ff000000600780c */ /* 0x000fe20003f25270 */
[----:B0-----:R-:W-:Y:S01]  /*09b0*/  DFMA R14, R10, -R16, 1 ;  /* 0x3ff000000a0e742b */ /* 0x001fe20000000810 */
[----:B------:R-:W-:-:S07]  /*09c0*/  @!P0 CS2R R12, SRZ ;  /* 0x00000000000c8805 */ /* 0x000fce000001ff00 */
[----:B------:R-:W-:-:S08]  /*09d0*/  DFMA R14, R14, R14, R14 ;  /* 0x0000000e0e0e722b */ /* 0x000fd0000000000e */
[----:B------:R-:W-:Y:S01]  /*09e0*/  DFMA R14, R10, R14, R10 ;  /* 0x0000000e0a0e722b */ /* 0x000fe2000000000a */
[----:B------:R-:W-:Y:S10]  /*09f0*/  @P1 BRA `(.L_x_19) ;  /* 0x0000000000181947 */ /* 0x000ff40003800000 */
[----:B------:R-:W-:-:S14]  /*0a00*/  DSETP.NAN.AND P0, PT, R4, R4, PT ;  /* 0x000000040400722a */ /* 0x000fdc0003f08000 */
[----:B------:R-:W-:Y:S01]  /*0a10*/  @P0 DADD R12, R4, 2 ;  /* 0x40000000040c0429 */ /* 0x000fe20000000000 */
[----:B------:R-:W-:Y:S10]  /*0a20*/  @P0 BRA `(.L_x_19) ;  /* 0x00000000000c0947 */ /* 0x000ff40003800000 */
[----:B------:R-:W-:-:S14]  /*0a30*/  DSETP.NEU.AND P0, PT, |R4|, +INF , PT ;  /* 0x7ff000000400742a */ /* 0x000fdc0003f0d200 */
[----:B------:R-:W-:Y:S02]  /*0a40*/  @!P0 IMAD.MOV.U32 R12, RZ, RZ, 0x0 ;  /* 0x00000000ff0c8424 */ /* 0x000fe400078e00ff */
[----:B------:R-:W-:-:S07]  /*0a50*/  @!P0 IMAD.MOV.U32 R13, RZ, RZ, 0x7ff00000 ;  /* 0x7ff00000ff0d8424 */ /* 0x000fce00078e00ff */
.L_x_19:
[----:B------:R-:W-:Y:S05]  /*0a60*/  BSYNC.RECONVERGENT B1 ;  /* 0x0000000000017941 */ /* 0x000fea0003800200 */
.L_x_18:
[----:B------:R-:W-:Y:S01]  /*0a70*/  DMUL R12, R12, 5 ;  /* 0x401400000c0c7828 */ /* 0x000fe20000000000 */
[----:B------:R-:W-:Y:S01]  /*0a80*/  BSSY.RECONVERGENT B1, `(.L_x_20) ;  /* 0x0000012000017945 */ /* 0x000fe20003800200 */
[----:B------:R-:W-:Y:S02]  /*0a90*/  DSETP.NEU.AND P0, PT, R4, 1, PT ;  /* 0x3ff000000400742a */ /* 0x000fe40003f0d000 */
[----:B------:R-:W-:-:S06]  /*0aa0*/  DFMA R4, R14, -R16, 1 ;  /* 0x3ff000000e04742b */ /* 0x000fcc0000000810 */
[----:B------:R-:W-:Y:S02]  /*0ab0*/  FSEL R6, R12, RZ, P0 ;  /* 0x000000ff0c067208 */ /* 0x000fe40000000000 */
[----:B------:R-:W-:Y:S01]  /*0ac0*/  FSEL R7, R13, 2.3125, P0 ;  /* 0x401400000d077808 */ /* 0x000fe20000000000 */
[----:B------:R-:W-:-:S05]  /*0ad0*/  DFMA R4, R14, R4, R14 ;  /* 0x000000040e04722b */ /* 0x000fca000000000e */
[----:B------:R-:W-:-:S08]  /*0ae0*/  DADD R12, R8, R6 ;  /* 0x00000000080c7229 */ /* 0x000fd00000000006 */
[----:B------:R-:W-:Y:S02]  /*0af0*/  DMUL R6, R12, R4 ;  /* 0x000000040c067228 */ /* 0x000fe40000000000 */
[----:B------:R-:W-:-:S06]  /*0b00*/  FSETP.GEU.AND P1, PT, |R13|, 6.5827683646048100446e-37, PT ;  /* 0x036000000d00780b */ /* 0x000fcc0003f2e200 */
[----:B------:R-:W-:-:S08]  /*0b10*/  DFMA R8, R6, -24, R12 ;  /* 0xc03800000608782b */ /* 0x000fd0000000000c */
[----:B------:R-:W-:-:S10]  /*0b20*/  DFMA R4, R4, R8, R6 ;  /* 0x000000080404722b */ /* 0x000fd40000000006 */
[----:B------:R-:W-:-:S05]  /*0b30*/  FFMA R0, RZ, 2.875, R5 ;  /* 0x40380000ff007823 */ /* 0x000fca0000000005 */
[----:B------:R-:W-:-:S13]  /*0b40*/  FSETP.GT.AND P0, PT, |R0|, 1.469367938527859385e-39, PT ;  /* 0x001000000000780b */ /* 0x000fda0003f04200 */
[----:B------:R-:W-:Y:S05]  /*0b50*/  @P0 BRA P1, `(.L_x_21) ;  /* 0x0000000000100947 */ /* 0x000fea0000800000 */
[----:B------:R-:W-:-:S07]  /*0b60*/  MOV R0, 0xb80 ;  /* 0x00000b8000007802 */ /* 0x000fce0000000f00 */
[----:B------:R-:W-:Y:S05]  /*0b70*/  CALL.REL.NOINC `($__internal_0_$__cuda_sm20_div_rn_f64_full) ;  /* 0x0000000000207944 */ /* 0x000fea0003c00000 */
[----:B------:R-:W-:Y:S02]  /*0b80*/  IMAD.MOV.U32 R4, RZ, RZ, R12 ;  /* 0x000000ffff047224 */ /* 0x000fe400078e000c */
[----:B------:R-:W-:-:S07]  /*0b90*/  IMAD.MOV.U32 R5, RZ, RZ, R13 ;  /* 0x000000ffff057224 */ /* 0x000fce00078e000d */
.L_x_21:
[----:B------:R-:W-:Y:S05]  /*0ba0*/  BSYNC.RECONVERGENT B1 ;  /* 0x0000000000017941 */ /* 0x000fea0003800200 */
.L_x_20:
[----:B------:R-:W0:Y:S01]  /*0bb0*/  LDC.64 R6, c[0x0][0x388] ;  /* 0x0000e200ff067b82 */ /* 0x000e220000000a00 */
[----:B------:R-:W1:Y:S01]  /*0bc0*/  F2F.F32.F64 R5, R4 ;  /* 0x0000000400057310 */ /* 0x000e620000301000 */
[----:B0-----:R-:W-:-:S05]  /*0bd0*/  IMAD.WIDE R2, R3, 0x4, R6 ;  /* 0x0000000403027825 */ /* 0x001fca00078e0206 */
[----:B-1----:R-:W-:Y:S01]  /*0be0*/  STG.E desc[UR4][R2.64], R5 ;  /* 0x0000000502007986 */ /* 0x002fe2000c101904 */
[----:B------:R-:W-:Y:S05]  /*0bf0*/  EXIT ;  /* 0x000000000000794d */ /* 0x000fea0003800000 */
        .weak           $__internal_0_$__cuda_sm20_div_rn_f64_full
        .type           $__internal_0_$__cuda_sm20_div_rn_f64_full,@function
        .size           $__internal_0_$__cuda_sm20_div_rn_f64_full,($_Z9calcula_BPfS_i$__internal_accurate_pow - $__internal_0_$__cuda_sm20_div_rn_f64_full)
$__internal_0_$__cuda_sm20_div_rn_f64_full:
[----:B------:R-:W-:Y:S01]  /*0c00*/  IMAD.MOV.U32 R5, RZ, RZ, 0x3ff80000 ;  /* 0x3ff80000ff057424 */ /* 0x000fe200078e00ff */
[----:B------:R-:W-:Y:S01]  /*0c10*/  BSSY.RECONVERGENT B2, `(.L_x_22) ;  /* 0x000004c000027945 */ /* 0x000fe20003800200 */
[----:B------:R-:W-:Y:S02]  /*0c20*/  IMAD.MOV.U32 R4, RZ, RZ, 0x0 ;  /* 0x00000000ff047424 */ /* 0x000fe400078e00ff */
[----:B------:R-:W0:Y:S01]  /*0c30*/  MUFU.RCP64H R9, R5 ;  /* 0x0000000500097308 */ /* 0x000e220000001800 */
[----:B------:R-:W-:Y:S02]  /*0c40*/  IMAD.MOV.U32 R8, RZ, RZ, 0x1 ;  /* 0x00000001ff087424 */ /* 0x000fe400078e00ff */
[----:B------:R-:W-:Y:S02]  /*0c50*/  IMAD.MOV.U32 R7, RZ, RZ, R13 ;  /* 0x000000ffff077224 */ /* 0x000fe400078e000d */
[----:B------:R-:W-:Y:S02]  /*0c60*/  IMAD.MOV.U32 R13, RZ, RZ, 0x1ca00000 ;  /* 0x1ca00000ff0d7424 */ /* 0x000fe400078e00ff */
[----:B------:R-:W-:Y:S01]  /*0c70*/  IMAD.MOV.U32 R6, RZ, RZ, R12 ;  /* 0x000000ffff067224 */ /* 0x000fe200078e000c */
[C---:B------:R-:W-:Y:S01]  /*0c80*/  FSETP.GEU.AND P1, PT, |R7|.reuse, 1.469367938527859385e-39, PT ;  /* 0x001000000700780b */ /* 0x040fe20003f2e200 */
[----:B------:R-:W-:Y:S01]  /*0c90*/  IMAD.MOV.U32 R19, RZ, RZ, 0x40300000 ;  /* 0x40300000ff137424 */ /* 0x000fe200078e00ff */
[----:B------:R-:W-:-:S03]  /*0ca0*/  LOP3.LUT R2, R7, 0x7ff00000, RZ, 0xc0, !PT ;  /* 0x7ff0000007027812 */ /* 0x000fc600078ec0ff */
[----:B------:R-:W-:Y:S01]  /*0cb0*/  VIADD R20, R19, 0xffffffff ;  /* 0xffffffff13147836 */ /* 0x000fe20000000000 */
[----:B------:R-:W-:Y:S01]  /*0cc0*/  ISETP.GE.U32.AND P0, PT, R2, 0x40300000, PT ;  /* 0x403000000200780c */ /* 0x000fe20003f06070 */
[----:B------:R-:W-:Y:S01]  /*0cd0*/  IMAD.MOV.U32 R18, RZ, RZ, R2 ;  /* 0x000000ffff127224 */ /* 0x000fe200078e0002 */
[----:B0-----:R-:W-:Y:S02]  /*0ce0*/  DFMA R10, R8, -R4, 1 ;  /* 0x3ff00000080a742b */ /* 0x001fe40000000804 */
[----:B------:R-:W-:-:S06]  /*0cf0*/  SEL R13, R13, 0x63400000, !P0 ;  /* 0x634000000d0d7807 */ /* 0x000fcc0004000000 */
[----:B------:R-:W-:-:S08]  /*0d00*/  DFMA R10, R10, R10, R10 ;  /* 0x0000000a0a0a722b */ /* 0x000fd0000000000a */
[----:B------:R-:W-:Y:S01]  /*0d10*/  DFMA R14, R8, R10, R8 ;  /* 0x0000000a080e722b */ /* 0x000fe20000000008 */
[C-C-:B------:R-:W-:Y:S01]  /*0d20*/  @!P1 LOP3.LUT R10, R13.reuse, 0x80000000, R7.reuse, 0xf8, !PT ;  /* 0x800000000d0a9812 */ /* 0x140fe200078ef807 */
[----:B------:R-:W-:Y:S01]  /*0d30*/  IMAD.MOV.U32 R8, RZ, RZ, R6 ;  /* 0x000000ffff087224 */ /* 0x000fe200078e0006 */
[----:B------:R-:W-:Y:S02]  /*0d40*/  LOP3.LUT R9, R13, 0x800fffff, R7, 0xf8, !PT ;  /* 0x800fffff0d097812 */ /* 0x000fe400078ef807 */
[----:B------:R-:W-:Y:S01]  /*0d50*/  @!P1 LOP3.LUT R11, R10, 0x100000, RZ, 0xfc, !PT ;  /* 0x001000000a0b9812 */ /* 0x000fe200078efcff */
[----:B------:R-:W-:Y:S02]  /*0d60*/  @!P1 IMAD.MOV.U32 R10, RZ, RZ, RZ ;  /* 0x000000ffff0a9224 */ /* 0x000fe400078e00ff */
[----:B------:R-:W-:-:S04]  /*0d70*/  DFMA R16, R14, -R4, 1 ;  /* 0x3ff000000e10742b */ /* 0x000fc80000000804 */
[----:B------:R-:W-:-:S04]  /*0d80*/  @!P1 DFMA R8, R8, 2, -R10 ;  /* 0x400000000808982b */ /* 0x000fc8000000080a */
[----:B------:R-:W-:-:S06]  /*0d90*/  DFMA R16, R14, R16, R14 ;  /* 0x000000100e10722b */ /* 0x000fcc000000000e */
[----:B------:R-:W-:Y:S02]  /*0da0*/  @!P1 LOP3.LUT R18, R9, 0x7ff00000, RZ, 0xc0, !PT ;  /* 0x7ff0000009129812 */ /* 0x000fe400078ec0ff */
[----:B------:R-:W-:-:S03]  /*0db0*/  DMUL R10, R16, R8 ;  /* 0x00000008100a7228 */ /* 0x000fc60000000000 */
[----:B------:R-:W-:-:S05]  /*0dc0*/  VIADD R12, R18, 0xffffffff ;  /* 0xffffffff120c7836 */ /* 0x000fca0000000000 */
[----:B------:R-:W-:Y:S01]  /*0dd0*/  DFMA R14, R10, -R4, R8 ;  /* 0x800000040a0e722b */ /* 0x000fe20000000008 */
[----:B------:R-:W-:-:S04]  /*0de0*/  ISETP.GT.U32.AND P0, PT, R12, 0x7feffffe, PT ;  /* 0x7feffffe0c00780c */ /* 0x000fc80003f04070 */
[----:B------:R-:W-:-:S03]  /*0df0*/  ISETP.GT.U32.OR P0, PT, R20, 0x7feffffe, P0 ;  /* 0x7feffffe1400780c */ /* 0x000fc60000704470 */
[----:B------:R-:W-:-:S10]  /*0e00*/  DFMA R10, R16, R14, R10 ;  /* 0x0000000e100a722b */ /* 0x000fd4000000000a */
[----:B------:R-:W-:Y:S05]  /*0e10*/  @P0 BRA `(.L_x_23) ;  /* 0x0000000000680947 */ /* 0x000fea0003800000 */
[----:B------:R-:W-:Y:S02]  /*0e20*/  IMAD.MOV.U32 R7, RZ, RZ, 0x40300000 ;  /* 0x40300000ff077424 */ /* 0x000fe400078e00ff */
[----:B------:R-:W-:-:S03]  /*0e30*/  IMAD.MOV.U32 R6, RZ, RZ, RZ ;  /* 0x000000ffff067224 */ /* 0x000fc600078e00ff */
[----:B------:R-:W-:-:S04]  /*0e40*/  VIADDMNMX R2, R2, -R7, 0xb9600000, !PT ;  /* 0xb960000002027446 */ /* 0x000fc80007800907 */
[----:B------:R-:W-:-:S05]  /*0e50*/  VIMNMX R2, PT, PT, R2, 0x46a00000, PT ;  /* 0x46a0000002027848 */ /* 0x000fca0003fe0100 */
[----:B------:R-:W-:-:S04]  /*0e60*/  IMAD.IADD R14, R2, 0x1, -R13 ;  /* 0x00000001020e7824 */ /* 0x000fc800078e0a0d */
[----:B------:R-:W-:-:S06]  /*0e70*/  VIADD R7, R14, 0x7fe00000 ;  /* 0x7fe000000e077836 */ /* 0x000fcc0000000000 */
[----:B------:R-:W-:-:S10]  /*0e80*/  DMUL R12, R10, R6 ;  /* 0x000000060a0c7228 */ /* 0x000fd40000000000 */
[----:B------:R-:W-:-:S13]  /*0e90*/  FSETP.GTU.AND P0, PT, |R13|, 1.469367938527859385e-39, PT ;  /* 0x001000000d00780b */ /* 0x000fda0003f0c200 */
[----:B------:R-:W-:Y:S05]  /*0ea0*/  @P0 BRA `(.L_x_24) ;  /* 0x0000000000880947 */ /* 0x000fea0003800000 */
[----:B------:R-:W-:Y:S01]  /*0eb0*/  DFMA R4, R10, -R4, R8 ;  /* 0x800000040a04722b */ /* 0x000fe20000000008 */
[----:B------:R-:W-:-:S09]  /*0ec0*/  IMAD.MOV.U32 R6, RZ, RZ, RZ ;  /* 0x000000ffff067224 */ /* 0x000fd200078e00ff */
[C---:B------:R-:W-:Y:S02]  /*0ed0*/  FSETP.NEU.AND P0, PT, R5.reuse, RZ, PT ;  /* 0x000000ff0500720b */ /* 0x040fe40003f0d000 */
[----:B------:R-:W-:-:S04]  /*0ee0*/  LOP3.LUT R2, R5, 0x40380000, RZ, 0x3c, !PT ;  /* 0x4038000005027812 */ /* 0x000fc800078e3cff */
[----:B------:R-:W-:-:S04]  /*0ef0*/  LOP3.LUT R9, R2, 0x80000000, RZ, 0xc0, !PT ;  /* 0x8000000002097812 */ /* 0x000fc800078ec0ff */
[----:B------:R-:W-:-:S03]  /*0f00*/  LOP3.LUT R7, R9, R7, RZ, 0xfc, !PT ;  /* 0x0000000709077212 */ /* 0x000fc600078efcff */
[----:B------:R-:W-:Y:S05]  /*0f10*/  @!P0 BRA `(.L_x_24) ;  /* 0x00000000006c8947 */ /* 0x000fea0003800000 */
[----:B------:R-:W-:Y:S01]  /*0f20*/  IMAD.MOV R5, RZ, RZ, -R14 ;  /* 0x000000ffff057224 */ /* 0x000fe200078e0a0e */
[----:B------:R-:W-:Y:S01]  /*0f30*/  DMUL.RP R6, R10, R6 ;  /* 0x000000060a067228 */ /* 0x000fe20000008000 */
[----:B------:R-:W-:-:S06]  /*0f40*/  IMAD.MOV.U32 R4, RZ, RZ, RZ ;  /* 0x000000ffff047224 */ /* 0x000fcc00078e00ff */
[----:B------:R-:W-:-:S03]  /*0f50*/  DFMA R4, R12, -R4, R10 ;  /* 0x800000040c04722b */ /* 0x000fc6000000000a */
[----:B------:R-:W-:-:S03]  /*0f60*/  LOP3.LUT R9, R7, R9, RZ, 0x3c, !PT ;  /* 0x0000000907097212 */ /* 0x000fc600078e3cff */
[----:B------:R-:W-:-:S04]  /*0f70*/  IADD3 R4, PT, PT, -R14, -0x43300000, RZ ;  /* 0xbcd000000e047810 */ /* 0x000fc80007ffe1ff */
[----:B------:R-:W-:-:S04]  /*0f80*/  FSETP.NEU.AND P0, PT, |R5|, R4, PT ;  /* 0x000000040500720b */ /* 0x000fc80003f0d200 */
[----:B------:R-:W-:Y:S02]  /*0f90*/  FSEL R12, R6, R12, !P0 ;  /* 0x0000000c060c7208 */ /* 0x000fe40004000000 */
[----:B------:R-:W-:Y:S01]  /*0fa0*/  FSEL R13, R9, R13, !P0 ;  /* 0x0000000d090d7208 */ /* 0x000fe20004000000 */
[----:B------:R-:W-:Y:S06]  /*0fb0*/  BRA `(.L_x_24) ;  /* 0x0000000000447947 */ /* 0x000fec0003800000 */
.L_x_23:
[----:B------:R-:W-:-:S14]  /*0fc0*/  DSETP.NAN.AND P0, PT, R6, R6, PT ;  /* 0x000000060600722a */ /* 0x000fdc0003f08000 */
[----:B------:R-:W-:Y:S05]  /*0fd0*/  @P0 BRA `(.L_x_25) ;  /* 0x0000000000340947 */ /* 0x000fea0003800000 */
[----:B------:R-:W-:Y:S01]  /*0fe0*/  ISETP.NE.AND P0, PT, R18, R19, PT ;  /* 0x000000131200720c */ /* 0x000fe20003f05270 */
[----:B------:R-:W-:Y:S02]  /*0ff0*/  IMAD.MOV.U32 R12, RZ, RZ, 0x0 ;  /* 0x00000000ff0c7424 */ /* 0x000fe400078e00ff */
[----:B------:R-:W-:-:S10]  /*1000*/  IMAD.MOV.U32 R13, RZ, RZ, -0x80000 ;  /* 0xfff80000ff0d7424 */ /* 0x000fd400078e00ff */
[----:B------:R-:W-:Y:S05]  /*1010*/  @!P0 BRA `(.L_x_24) ;  /* 0x00000000002c8947 */ /* 0x000fea0003800000 */
[----:B------:R-:W-:Y:S02]  /*1020*/  ISETP.NE.AND P0, PT, R18, 0x7ff00000, PT ;  /* 0x7ff000001200780c */ /* 0x000fe40003f05270 */
[----:B------:R-:W-:Y:S02]  /*1030*/  LOP3.LUT R6, R7, 0x40380000, RZ, 0x3c, !PT ;  /* 0x4038000007067812 */ /* 0x000fe400078e3cff */
[----:B------:R-:W-:Y:S02]  /*1040*/  ISETP.EQ.OR P0, PT, R19, RZ, !P0 ;  /* 0x000000ff1300720c */ /* 0x000fe40004702670 */
[----:B------:R-:W-:-:S11]  /*1050*/  LOP3.LUT R13, R6, 0x80000000, RZ, 0xc0, !PT ;  /* 0x80000000060d7812 */ /* 0x000fd600078ec0ff */
[----:B------:R-:W-:Y:S01]  /*1060*/  @P0 LOP3.LUT R2, R13, 0x7ff00000, RZ, 0xfc, !PT ;  /* 0x7ff000000d020812 */ /* 0x000fe200078efcff */
[----:B------:R-:W-:Y:S02]  /*1070*/  @!P0 IMAD.MOV.U32 R12, RZ, RZ, RZ ;  /* 0x000000ffff0c8224 */ /* 0x000fe400078e00ff */
[----:B------:R-:W-:Y:S02]  /*1080*/  @P0 IMAD.MOV.U32 R12, RZ, RZ, RZ ;  /* 0x000000ffff0c0224 */ /* 0x000fe400078e00ff */
[----:B------:R-:W-:Y:S01]  /*1090*/  @P0 IMAD.MOV.U32 R13, RZ, RZ, R2 ;  /* 0x000000ffff0d0224 */ /* 0x000fe200078e0002 */
[----:B------:R-:W-:Y:S06]  /*10a0*/  BRA `(.L_x_24) ;  /* 0x0000000000087947 */ /* 0x000fec0003800000 */
.L_x_25:
[----:B------:R-:W-:Y:S01]  /*10b0*/  LOP3.LUT R13, R7, 0x80000, RZ, 0xfc, !PT ;  /* 0x00080000070d7812 */ /* 0x000fe200078efcff */
[----:B------:R-:W-:-:S07]  /*10c0*/  IMAD.MOV.U32 R12, RZ, RZ, R6 ;  /* 0x000000ffff0c7224 */ /* 0x000fce00078e0006 */
.L_x_24:
[----:B------:R-:W-:Y:S05]  /*10d0*/  BSYNC.RECONVERGENT B2 ;  /* 0x0000000000027941 */ /* 0x000fea0003800200 */
.L_x_22:
[----:B------:R-:W-:Y:S02]  /*10e0*/  IMAD.MOV.U32 R4, RZ, RZ, R0 ;  /* 0x000000ffff047224 */ /* 0x000fe400078e0000 */
[----:B------:R-:W-:-:S04]  /*10f0*/  IMAD.MOV.U32 R5, RZ, RZ, 0x0 ;  /* 0x00000000ff057424 */ /* 0x000fc800078e00ff */
[----:B------:R-:W-:Y:S05]  /*1100*/  RET.REL.NODEC R4 `(_Z9calcula_BPfS_i) ;  /* 0xffffffec04bc7950 */ /* 0x000fea0003c3ffff */
        .type           $_Z9calcula_BPfS_i$__internal_accurate_pow,@function
        .size           $_Z9calcula_BPfS_i$__internal_accurate_pow,(.L_x_67 - $_Z9calcula_BPfS_i$__internal_accurate_pow)
$_Z9calcula_BPfS_i$__internal_accurate_pow:
[----:B------:R-:W-:Y:S01]  /*1110*/  ISETP.GT.U32.AND P0, PT, R29, 0xfffff, PT ;  /* 0x000fffff1d00780c */ /* 0x000fe20003f04070 */
[----:B------:R-:W-:Y:S01]  /*1120*/  IMAD.MOV.U32 R12, RZ, RZ, R14 ;  /* 0x000000ffff0c7224 */ /* 0x000fe200078e000e */
[----:B------:R-:W-:Y:S01]  /*1130*/  UMOV UR6, 0x7d2cafe2 ;  /* 0x7d2cafe200067882 */ /* 0x000fe20000000000 */
[----:B------:R-:W-:Y:S01]  /*1140*/  IMAD.MOV.U32 R13, RZ, RZ, R29 ;  /* 0x000000ffff0d7224 */ /* 0x000fe200078e001d */
[----:B------:R-:W-:Y:S01]  /*1150*/  UMOV UR7, 0x3eb0f5ff ;  /* 0x3eb0f5ff00077882 */ /* 0x000fe20000000000 */
[----:B------:R-:W-:Y:S01]  /*1160*/  IMAD.MOV.U32 R16, RZ, RZ, 0x41ad3b5a ;  /* 0x41ad3b5aff107424 */ /* 0x000fe200078e00ff */
[----:B------:R-:W-:Y:S01]  /*1170*/  UMOV UR8, 0x3b39803f ;  /* 0x3b39803f00087882 */ /* 0x000fe20000000000 */
[----:B------:R-:W-:Y:S01]  /*1180*/  IMAD.MOV.U32 R17, RZ, RZ, 0x3ed0f5d2 ;  /* 0x3ed0f5d2ff117424 */ /* 0x000fe200078e00ff */
[----:B------:R-:W-:-:S05]  /*1190*/  UMOV UR9, 0x3c7abc9e ;  /* 0x3c7abc9e00097882 */ /* 0x000fca0000000000 */
[----:B------:R-:W-:Y:S01]  /*11a0*/  @!P0 DMUL R24, R12, 1.80143985094819840000e+16 ;  /* 0x435000000c188828 */ /* 0x000fe20000000000 */
[--C-:B------:R-:W-:Y:S01]  /*11b0*/  IMAD.MOV.U32 R12, RZ, RZ, R29.reuse ;  /* 0x000000ffff0c7224 */ /* 0x100fe200078e001d */
[----:B------:R-:W-:-:S08]  /*11c0*/  SHF.R.U32.HI R29, RZ, 0x14, R29 ;  /* 0x00000014ff1d7819 */ /* 0x000fd0000001161d */
[----:B------:R-:W-:Y:S01]  /*11d0*/  @!P0 IMAD.MOV.U32 R12, RZ, RZ, R25 ;  /* 0x000000ffff0c8224 */ /* 0x000fe200078e0019 */
[----:B------:R-:W-:Y:S01]  /*11e0*/  @!P0 LEA.HI R29, R25, 0xffffffca, RZ, 0xc ;  /* 0xffffffca191d8811 */ /* 0x000fe200078f60ff */
[----:B------:R-:W-:-:S03]  /*11f0*/  @!P0 IMAD.MOV.U32 R14, RZ, RZ, R24 ;  /* 0x000000ffff0e8224 */ /* 0x000fc600078e0018 */
[----:B------:R-:W-:-:S04]  /*1200*/  LOP3.LUT R12, R12, 0x800fffff, RZ, 0xc0, !PT ;  /* 0x800fffff0c0c7812 */ /* 0x000fc800078ec0ff */
[----:B------:R-:W-:Y:S01]  /*1210*/  LOP3.LUT R15, R12, 0x3ff00000, RZ, 0xfc, !PT ;  /* 0x3ff000000c0f7812 */ /* 0x000fe200078efcff */
[----:B------:R-:W-:-:S03]  /*1220*/  IMAD.MOV.U32 R12, RZ, RZ, RZ ;  /* 0x000000ffff0c7224 */ /* 0x000fc600078e00ff */
[----:B------:R-:W-:-:S13]  /*1230*/  ISETP.GE.U32.AND P1, PT, R15, 0x3ff6a09f, PT ;  /* 0x3ff6a09f0f00780c */ /* 0x000fda0003f26070 */
[----:B------:R-:W-:-:S04]  /*1240*/  @P1 VIADD R13, R15, 0xfff00000 ;  /* 0xfff000000f0d1836 */ /* 0x000fc80000000000 */
[----:B------:R-:W-:-:S06]  /*1250*/  @P1 IMAD.MOV.U32 R15, RZ, RZ, R13 ;  /* 0x000000ffff0f1224 */ /* 0x000fcc00078e000d */
[C---:B------:R-:W-:Y:S02]  /*1260*/  DADD R20, R14.reuse, 1 ;  /* 0x3ff000000e147429 */ /* 0x040fe40000000000 */
[----:B------:R-:W-:-:S04]  /*1270*/  DADD R14, R14, -1 ;  /* 0xbff000000e0e7429 */ /* 0x000fc80000000000 */
[----:B------:R-:W0:Y:S02]  /*1280*/  MUFU.RCP64H R13, R21 ;  /* 0x00000015000d7308 */ /* 0x000e240000001800 */
[----:B0-----:R-:W-:-:S08]  /*1290*/  DFMA R18, -R20, R12, 1 ;  /* 0x3ff000001412742b */ /* 0x001fd0000000010c */
[----:B------:R-:W-:-:S08]  /*12a0*/  DFMA R18, R18, R18, R18 ;  /* 0x000000121212722b */ /* 0x000fd00000000012 */
[----:B------:R-:W-:-:S08]  /*12b0*/  DFMA R18, R12, R18, R12 ;  /* 0x000000120c12722b */ /* 0x000fd0000000000c */
[----:B------:R-:W-:-:S08]  /*12c0*/  DMUL R12, R14, R18 ;  /* 0x000000120e0c7228 */ /* 0x000fd00000000000 */
[----:B------:R-:W-:-:S08]  /*12d0*/  DFMA R12, R14, R18, R12 ;  /* 0x000000120e0c722b */ /* 0x000fd0000000000c */
[----:B------:R-:W-:-:S08]  /*12e0*/  DMUL R26, R12, R12 ;  /* 0x0000000c0c1a7228 */ /* 0x000fd00000000000 */
[----:B------:R-:W-:Y:S01]  /*12f0*/  DFMA R16, R26, UR6, R16 ;  /* 0x000000061a107c2b */ /* 0x000fe20008000010 */
[----:B------:R-:W-:Y:S01]  /*1300*/  UMOV UR6, 0x75488a3f ;  /* 0x75488a3f00067882 */ /* 0x000fe20000000000 */
[----:B------:R-:W-:-:S06]  /*1310*/  UMOV UR7, 0x3ef3b20a ;  /* 0x3ef3b20a00077882 */ /* 0x000fcc0000000000 */
[----:B------:R-:W-:Y:S01]  /*1320*/  DFMA R22, R26, R16, UR6 ;  /* 0x000000061a167e2b */ /* 0x000fe20008000010 */
[----:B------:R-:W-:Y:S01]  /*1330*/  UMOV UR6, 0xe4faecd5 ;  /* 0xe4faecd500067882 */ /* 0x000fe20000000000 */
[----:B------:R-:W-:Y:S01]  /*1340*/  UMOV UR7, 0x3f1745cd ;  /* 0x3f1745cd00077882 */ /* 0x000fe20000000000 */
[----:B------:R-:W-:-:S05]  /*1350*/  DADD R16, R14, -R12 ;  /* 0x000000000e107229 */ /* 0x000fca000000080c */
[----:B------:R-:W-:Y:S01]  /*1360*/  DFMA R22, R26, R22, UR6 ;  /* 0x000000061a167e2b */ /* 0x000fe20008000016 */
[----:B------:R-:W-:Y:S01]  /*1370*/  UMOV UR6, 0x258a578b ;  /* 0x258a578b00067882 */ /* 0x000fe20000000000 */
[----:B------:R-:W-:Y:S01]  /*1380*/  UMOV UR7, 0x3f3c71c7 ;  /* 0x3f3c71c700077882 */ /* 0x000fe20000000000 */
[----:B------:R-:W-:-:S05]  /*1390*/  DADD R16, R16, R16 ;  /* 0x0000000010107229 */ /* 0x000fca0000000010 */
[----:B------:R-:W-:Y:S01]  /*13a0*/  DFMA R22, R26, R22, UR6 ;  /* 0x000000061a167e2b */ /* 0x000fe20008000016 */
[----:B------:R-:W-:Y:S01]  /*13b0*/  UMOV UR6, 0x9242b910 ;  /* 0x9242b91000067882 */ /* 0x000fe20000000000 */
[----:B------:R-:W-:Y:S01]  /*13c0*/  UMOV UR7, 0x3f624924 ;  /* 0x3f62492400077882 */ /* 0x000fe20000000000 */
[----:B------:R-:W-:-:S05]  /*13d0*/  DFMA R16, R14, -R12, R16 ;  /* 0x8000000c0e10722b */ /* 0x000fca0000000010 */
[----:B------:R-:W-:Y:S01]  /*13e0*/  DFMA R22, R26, R22, UR6 ;  /* 0x000000061a167e2b */ /* 0x000fe20008000016 */
[----:B------:R-:W-:Y:S01]  /*13f0*/  UMOV UR6, 0x99999dfb ;  /* 0x99999dfb00067882 */ /* 0x000fe20000000000 */
[----:B------:R-:W-:Y:S01]  /*1400*/  UMOV UR7, 0x3f899999 ;  /* 0x3f89999900077882 */ /* 0x000fe20000000000 */
[----:B------:R-:W-:Y:S02]  /*1410*/  DMUL R16, R18, R16 ;  /* 0x0000001012107228 */ /* 0x000fe40000000000 */
[----:B------:R-:W-:-:S03]  /*1420*/  DMUL R18, R12, R12 ;  /* 0x0000000c0c127228 */ /* 0x000fc60000000000 */
[----:B------:R-:W-:Y:S01]  /*1430*/  DFMA R22, R26, R22, UR6 ;  /* 0x000000061a167e2b */ /* 0x000fe20008000016 */
[----:B------:R-:W-:Y:S01]  /*1440*/  UMOV UR6, 0x55555555 ;  /* 0x5555555500067882 */ /* 0x000fe20000000000 */
[----:B------:R-:W-:-:S03]  /*1450*/  UMOV UR7, 0x3fb55555 ;  /* 0x3fb5555500077882 */ /* 0x000fc60000000000 */
[----:B------:R-:W-:Y:S02]  /*1460*/  VIADD R25, R17, 0x100000 ;  /* 0x0010000011197836 */ /* 0x000fe40000000000 */
[----:B------:R-:W-:Y:S01]  /*1470*/  IMAD.MOV.U32 R24, RZ, RZ, R16 ;  /* 0x000000ffff187224 */ /* 0x000fe200078e0010 */
[----:B------:R-:W-:-:S08]  /*1480*/  DFMA R14, R26, R22, UR6 ;  /* 0x000000061a0e7e2b */ /* 0x000fd00008000016 */
[----:B------:R-:W-:Y:S01]  /*1490*/  DADD R20, -R14, UR6 ;  /* 0x000000060e147e29 */ /* 0x000fe20008000100 */
[----:B------:R-:W-:Y:S01]  /*14a0*/  UMOV UR6, 0xb9e7b0 ;  /* 0x00b9e7b000067882 */ /* 0x000fe20000000000 */
[----:B------:R-:W-:-:S06]  /*14b0*/  UMOV UR7, 0x3c46a4cb ;  /* 0x3c46a4cb00077882 */ /* 0x000fcc0000000000 */
[----:B------:R-:W-:Y:S02]  /*14c0*/  DFMA R20, R26, R22, R20 ;  /* 0x000000161a14722b */ /* 0x000fe40000000014 */
[C---:B------:R-:W-:Y:S02]  /*14d0*/  DFMA R22, R12.reuse, R12, -R18 ;  /* 0x0000000c0c16722b */ /* 0x040fe40000000812 */
[----:B------:R-:W-:-:S06]  /*14e0*/  DMUL R26, R12, R18 ;  /* 0x000000120c1a7228 */ /* 0x000fcc0000000000 */
[----:B------:R-:W-:Y:S02]  /*14f0*/  DFMA R22, R12, R24, R22 ;  /* 0x000000180c16722b */ /* 0x000fe40000000016 */
[----:B------:R-:W-:Y:S01]  /*1500*/  DADD R24, R20, -UR6 ;  /* 0x8000000614187e29 */ /* 0x000fe20008000000 */
[----:B------:R-:W-:Y:S01]  /*1510*/  UMOV UR6, 0x80000000 ;  /* 0x8000000000067882 */ /* 0x000fe20000000000 */
[----:B------:R-:W-:Y:S01]  /*1520*/  DFMA R20, R12, R18, -R26 ;  /* 0x000000120c14722b */ /* 0x000fe2000000081a */
[----:B------:R-:W-:-:S07]  /*1530*/  UMOV UR7, 0x43300000 ;  /* 0x4330000000077882 */ /* 0x000fce0000000000 */
[----:B------:R-:W-:Y:S02]  /*1540*/  DFMA R20, R16, R18, R20 ;  /* 0x000000121014722b */ /* 0x000fe40000000014 */
[----:B------:R-:W-:-:S06]  /*1550*/  DADD R18, R14, R24 ;  /* 0x000000000e127229 */ /* 0x000fcc0000000018 */
[----:B------:R-:W-:Y:S02]  /*1560*/  DFMA R20, R12, R22, R20 ;  /* 0x000000160c14722b */ /* 0x000fe40000000014 */
[----:B------:R-:W-:Y:S02]  /*1570*/  DADD R22, R14, -R18 ;  /* 0x000000000e167229 */ /* 0x000fe40000000812 */
[----:B------:R-:W-:-:S06]  /*1580*/  DMUL R14, R18, R26 ;  /* 0x0000001a120e7228 */ /* 0x000fcc0000000000 */
[----:B------:R-:W-:Y:S02]  /*1590*/  DADD R24, R24, R22 ;  /* 0x0000000018187229 */ /* 0x000fe40000000016 */
[----:B------:R-:W-:-:S08]  /*15a0*/  DFMA R22, R18, R26, -R14 ;  /* 0x0000001a1216722b */ /* 0x000fd0000000080e */
[----:B------:R-:W-:-:S08]  /*15b0*/  DFMA R20, R18, R20, R22 ;  /* 0x000000141214722b */ /* 0x000fd00000000016 */
[----:B------:R-:W-:-:S08]  /*15c0*/  DFMA R24, R24, R26, R20 ;  /* 0x0000001a1818722b */ /* 0x000fd00000000014 */
[----:B------:R-:W-:-:S08]  /*15d0*/  DADD R20, R14, R24 ;  /* 0x000000000e147229 */ /* 0x000fd00000000018 */
[--C-:B------:R-:W-:Y:S02]  /*15e0*/  DADD R18, R12, R20.reuse ;  /* 0x000000000c127229 */ /* 0x100fe40000000014 */
[----:B------:R-:W-:-:S06]  /*15f0*/  DADD R14, R14, -R20 ;  /* 0x000000000e0e7229 */ /* 0x000fcc0000000814 */
[----:B------:R-:W-:Y:S02]  /*1600*/  DADD R12, R12, -R18 ;  /* 0x000000000c0c7229 */ /* 0x000fe40000000812 */
[----:B------:R-:W-:-:S06]  /*1610*/  DADD R14, R24, R14 ;  /* 0x00000000180e7229 */ /* 0x000fcc000000000e */
[----:B------:R-:W-:-:S08]  /*1620*/  DADD R12, R20, R12 ;  /* 0x00000000140c7229 */ /* 0x000fd0000000000c */
[----:B------:R-:W-:Y:S01]  /*1630*/  DADD R14, R14, R12 ;  /* 0x000000000e0e7229 */ /* 0x000fe2000000000c */
[C---:B------:R-:W-:Y:S02]  /*1640*/  VIADD R12, R29.reuse, 0xfffffc01 ;  /* 0xfffffc011d0c7836 */ /* 0x040fe40000000000 */
[----:B------:R-:W-:Y:S02]  /*1650*/  @P1 VIADD R12, R29, 0xfffffc02 ;  /* 0xfffffc021d0c1836 */ /* 0x000fe40000000000 */
[----:B------:R-:W-:-:S03]  /*1660*/  IMAD.MOV.U32 R13, RZ, RZ, 0x43300000 ;  /* 0x43300000ff0d7424 */ /* 0x000fc600078e00ff */
[----:B------:R-:W-:Y:S01]  /*1670*/  DADD R16, R16, R14 ;  /* 0x0000000010107229 */ /* 0x000fe2000000000e */
[----:B------:R-:W-:-:S06]  /*1680*/  LOP3.LUT R12, R12, 0x80000000, RZ, 0x3c, !PT ;  /* 0x800000000c0c7812 */ /* 0x000fcc00078e3cff */
[----:B------:R-:W-:Y:S01]  /*1690*/  DADD R14, R12, -UR6 ;  /* 0x800000060c0e7e29 */ /* 0x000fe20008000000 */
[----:B------:R-:W-:Y:S01]  /*16a0*/  UMOV UR6, 0xfefa39ef ;  /* 0xfefa39ef00067882 */ /* 0x000fe20000000000 */
[----:B------:R-:W-:Y:S01]  /*16b0*/  DADD R20, R18, R16 ;  /* 0x0000000012147229 */ /* 0x000fe20000000010 */
[----:B------:R-:W-:-:S07]  /*16c0*/  UMOV UR7, 0x3fe62e42 ;  /* 0x3fe62e4200077882 */ /* 0x000fce0000000000 */
[--C-:B------:R-:W-:Y:S02]  /*16d0*/  DFMA R12, R14, UR6, R20.reuse ;  /* 0x000000060e0c7c2b */ /* 0x100fe40008000014 */
[----:B------:R-:W-:-:S06]  /*16e0*/  DADD R22, R18, -R20 ;  /* 0x0000000012167229 */ /* 0x000fcc0000000814 */
[----:B------:R-:W-:Y:S02]  /*16f0*/  DFMA R18, R14, -UR6, R12 ;  /* 0x800000060e127c2b */ /* 0x000fe4000800000c */
[----:B------:R-:W-:-:S06]  /*1700*/  DADD R22, R16, R22 ;  /* 0x0000000010167229 */ /* 0x000fcc0000000016 */
[----:B------:R-:W-:-:S08]  /*1710*/  DADD R18, -R20, R18 ;  /* 0x0000000014127229 */ /* 0x000fd00000000112 */
[----:B------:R-:W-:-:S08]  /*1720*/  DADD R16, R22, -R18 ;  /* 0x0000000016107229 */ /* 0x000fd00000000812 */
[----:B------:R-:W-:-:S08]  /*1730*/  DFMA R16, R14, UR8, R16 ;  /* 0x000000080e107c2b */ /* 0x000fd00008000010 */
[----:B------:R-:W-:-:S08]  /*1740*/  DADD R14, R12, R16 ;  /* 0x000000000c0e7229 */ /* 0x000fd00000000010 */
[----:B------:R-:W-:Y:S02]  /*1750*/  DADD R12, R12, -R14 ;  /* 0x000000000c0c7229 */ /* 0x000fe4000000080e */
[----:B------:R-:W-:-:S06]  /*1760*/  DMUL R18, R14, 2 ;  /* 0x400000000e127828 */ /* 0x000fcc0000000000 */
[----:B------:R-:W-:Y:S02]  /*1770*/  DADD R12, R16, R12 ;  /* 0x00000000100c7229 */ /* 0x000fe4000000000c */
[----:B------:R-:W-:Y:S01]  /*1780*/  DFMA R14, R14, 2, -R18 ;  /* 0x400000000e0e782b */ /* 0x000fe20000000812 */
[----:B------:R-:W-:Y:S02]  /*1790*/  IMAD.MOV.U32 R16, RZ, RZ, 0x652b82fe ;  /* 0x652b82feff107424 */ /* 0x000fe400078e00ff */
[----:B------:R-:W-:-:S05]  /*17a0*/  IMAD.MOV.U32 R17, RZ, RZ, 0x3ff71547 ;  /* 0x3ff71547ff117424 */ /* 0x000fca00078e00ff */
[----:B------:R-:W-:-:S08]  /*17b0*/  DFMA R14, R12, 2, R14 ;  /* 0x400000000c0e782b */ /* 0x000fd0000000000e */
[----:B------:R-:W-:-:S08]  /*17c0*/  DADD R20, R18, R14 ;  /* 0x0000000012147229 */ /* 0x000fd0000000000e */
[----:B------:R-:W-:Y:S02]  /*17d0*/  DFMA R16, R20, R16, 6.75539944105574400000e+15 ;  /* 0x433800001410742b */ /* 0x000fe40000000010 */
[----:B------:R-:W-:Y:S01]  /*17e0*/  FSETP.GEU.AND P0, PT, |R21|, 4.1917929649353027344, PT ;  /* 0x4086232b1500780b */ /* 0x000fe20003f0e200 */
[----:B------:R-:W-:-:S05]  /*17f0*/  DADD R18, R18, -R20 ;  /* 0x0000000012127229 */ /* 0x000fca0000000814 */
[----:B------:R-:W-:-:S03]  /*1800*/  DADD R12, R16, -6.75539944105574400000e+15 ;  /* 0xc3380000100c7429 */ /* 0x000fc60000000000 */
[----:B------:R-:W-:-:S05]  /*1810*/  DADD R14, R14, R18 ;  /* 0x000000000e0e7229 */ /* 0x000fca0000000012 */
[----:B------:R-:W-:Y:S01]  /*1820*/  DFMA R22, R12, -UR6, R20 ;  /* 0x800000060c167c2b */ /* 0x000fe20008000014 */
[----:B------:R-:W-:Y:S01]  /*1830*/  UMOV UR6, 0x3b39803f ;  /* 0x3b39803f00067882 */ /* 0x000fe20000000000 */
[----:B------:R-:W-:-:S06]  /*1840*/  UMOV UR7, 0x3c7abc9e ;  /* 0x3c7abc9e00077882 */ /* 0x000fcc0000000000 */
[----:B------:R-:W-:Y:S01]  /*1850*/  DFMA R22, R12, -UR6, R22 ;  /* 0x800000060c167c2b */ /* 0x000fe20008000016 */
[----:B------:R-:W-:Y:S01]  /*1860*/  UMOV UR6, 0x69ce2bdf ;  /* 0x69ce2bdf00067882 */ /* 0x000fe20000000000 */
[----:B------:R-:W-:Y:S01]  /*1870*/  IMAD.MOV.U32 R12, RZ, RZ, -0x35dec16 ;  /* 0xfca213eaff0c7424 */ /* 0x000fe200078e00ff */
[----:B------:R-:W-:Y:S01]  /*1880*/  UMOV UR7, 0x3e5ade15 ;  /* 0x3e5ade1500077882 */ /* 0x000fe20000000000 */
[----:B------:R-:W-:-:S06]  /*1890*/  IMAD.MOV.U32 R13, RZ, RZ, 0x3e928af3 ;  /* 0x3e928af3ff0d7424 */ /* 0x000fcc00078e00ff */
[----:B------:R-:W-:Y:S01]  /*18a0*/  DFMA R12, R22, UR6, R12 ;  /* 0x00000006160c7c2b */ /* 0x000fe2000800000c */
[----:B------:R-:W-:Y:S01]  /*18b0*/  UMOV UR6, 0x62401315 ;  /* 0x6240131500067882 */ /* 0x000fe20000000000 */
[----:B------:R-:W-:-:S06]  /*18c0*/  UMOV UR7, 0x3ec71dee ;  /* 0x3ec71dee00077882 */ /* 0x000fcc0000000000 */
[----:B------:R-:W-:Y:S01]  /*18d0*/  DFMA R12, R22, R12, UR6 ;  /* 0x00000006160c7e2b */ /* 0x000fe2000800000c */
        /* <DEDUP_REMOVED lines=20> */
[----:B------:R-:W-:-:S08]  /*1a20*/  DFMA R12, R22, R12, UR6 ;  /* 0x00000006160c7e2b */ /* 0x000fd0000800000c */
[----:B------:R-:W-:-:S08]  /*1a30*/  DFMA R12, R22, R12, 1 ;  /* 0x3ff00000160c742b */ /* 0x000fd0000000000c */
[----:B------:R-:W-:-:S10]  /*1a40*/  DFMA R12, R22, R12, 1 ;  /* 0x3ff00000160c742b */ /* 0x000fd4000000000c */
[----:B------:R-:W-:Y:S02]  /*1a50*/  IMAD R19, R16, 0x100000, R13 ;  /* 0x0010000010137824 */ /* 0x000fe400078e020d */
[----:B------:R-:W-:Y:S01]  /*1a60*/  IMAD.MOV.U32 R18, RZ, RZ, R12 ;  /* 0x000000ffff127224 */ /* 0x000fe200078e000c */
[----:B------:R-:W-:Y:S06]  /*1a70*/  @!P0 BRA `(.L_x_26) ;  /* 0x0000000000308947 */ /* 0x000fec0003800000 */
[----:B------:R-:W-:Y:S01]  /*1a80*/  FSETP.GEU.AND P1, PT, |R21|, 4.2275390625, PT ;  /* 0x408748001500780b */ /* 0x000fe20003f2e200 */
[C---:B------:R-:W-:Y:S02]  /*1a90*/  DADD R18, R20.reuse, +INF ;  /* 0x7ff0000014127429 */ /* 0x040fe40000000000 */
[----:B------:R-:W-:-:S08]  /*1aa0*/  DSETP.GEU.AND P0, PT, R20, RZ, PT ;  /* 0x000000ff1400722a */ /* 0x000fd00003f0e000 */
[----:B------:R-:W-:Y:S02]  /*1ab0*/  FSEL R18, R18, RZ, P0 ;  /* 0x000000ff12127208 */ /* 0x000fe40000000000 */
[----:B------:R-:W-:Y:S02]  /*1ac0*/  @!P1 LEA.HI R17, R16, R16, RZ, 0x1 ;  /* 0x0000001010119211 */ /* 0x000fe400078f08ff */
[----:B------:R-:W-:Y:S02]  /*1ad0*/  FSEL R19, R19, RZ, P0 ;  /* 0x000000ff13137208 */ /* 0x000fe40000000000 */
[----:B------:R-:W-:-:S05]  /*1ae0*/  @!P1 SHF.R.S32.HI R17, RZ, 0x1, R17 ;  /* 0x00000001ff119819 */ /* 0x000fca0000011411 */
[----:B------:R-:W-:Y:S02]  /*1af0*/  @!P1 IMAD.IADD R16, R16, 0x1, -R17 ;  /* 0x0000000110109824 */ /* 0x000fe400078e0a11 */
[----:B------:R-:W-:-:S03]  /*1b00*/  @!P1 IMAD R13, R17, 0x100000, R13 ;  /* 0x00100000110d9824 */ /* 0x000fc600078e020d */
[----:B------:R-:W-:Y:S01]  /*1b10*/  @!P1 LEA R17, R16, 0x3ff00000, 0x14 ;  /* 0x3ff0000010119811 */ /* 0x000fe200078ea0ff */
[----:B------:R-:W-:-:S06]  /*1b20*/  @!P1 IMAD.MOV.U32 R16, RZ, RZ, RZ ;  /* 0x000000ffff109224 */ /* 0x000fcc00078e00ff */
[----:B------:R-:W-:-:S11]  /*1b30*/  @!P1 DMUL R18, R12, R16 ;  /* 0x000000100c129228 */ /* 0x000fd60000000000 */
.L_x_26:
[----:B------:R-:W-:Y:S01]  /*1b40*/  DFMA R14, R14, R18, R18 ;  /* 0x000000120e0e722b */ /* 0x000fe20000000012 */
[----:B------:R-:W-:Y:S01]  /*1b50*/  IMAD.MOV.U32 R29, RZ, RZ, 0x0 ;  /* 0x00000000ff1d7424 */ /* 0x000fe200078e00ff */
[----:B------:R-:W-:-:S08]  /*1b60*/  DSETP.NEU.AND P0, PT, |R18|, +INF , PT ;  /* 0x7ff000001200742a */ /* 0x000fd00003f0d200 */
[----:B------:R-:W-:Y:S02]  /*1b70*/  FSEL R12, R18, R14, !P0 ;  /* 0x0000000e120c7208 */ /* 0x000fe40004000000 */
[----:B------:R-:W-:Y:S01]  /*1b80*/  FSEL R13, R19, R15, !P0 ;  /* 0x0000000f130d7208 */ /* 0x000fe20004000000 */
[----:B------:R-:W-:Y:S06]  /*1b90*/  RET.REL.NODEC R28 `(_Z9calcula_BPfS_i) ;  /* 0xffffffe41c187950 */ /* 0x000fec0003c3ffff */
.L_x_27:
[----:B------:R-:W-:-:S00]  /*1ba0*/  BRA `(.L_x_27) ;  /* 0xfffffffc00fc7947 */ /* 0x000fc0000383ffff */
[----:B------:R-:W-:-:S00]  /*1bb0*/  NOP ;  /* 0x0000000000007918 */ /* 0x000fc00000000000 */
        /* <DEDUP_REMOVED lines=12> */
.L_x_67:


//--------------------- .text._Z16calcula_B_sharedPfi --------------------------
	.section	.text._Z16calcula_B_sharedPfi,"ax",@progbits
	.align	128
        .global         _Z16calcula_B_sharedPfi
        .type           _Z16calcula_B_sharedPfi,@function
        .size           _Z16calcula_B_sharedPfi,(.L_x_69 - _Z16calcula_B_sharedPfi)
        .other          _Z16calcula_B_sharedPfi,@"STO_CUDA_ENTRY STV_DEFAULT"
_Z16calcula_B_sharedPfi:
.text._Z16calcula_B_sharedPfi:
[----:B------:R-:W-:Y:S01]  /*0000*/  LDC R1, c[0x0][0x37c] ;  /* 0x0000df00ff017b82 */ /* 0x000fe20000000800 */
[----:B------:R-:W0:Y:S07]  /*0010*/  S2R R3, SR_TID.X ;  /* 0x0000000000037919 */ /* 0x000e2e0000002100 */
[----:B------:R-:W1:Y:S01]  /*0020*/  S2UR UR5, SR_CTAID.X ;  /* 0x00000000000579c3 */ /* 0x000e620000002500 */
[----:B------:R-:W1:Y:S01]  /*0030*/  LDCU UR9, c[0x0][0x360] ;  /* 0x00006c00ff0977ac */ /* 0x000e620008000800 */
[----:B------:R-:W-:Y:S01]  /*0040*/  BSSY.RECONVERGENT B0, `(.L_x_28) ;  /* 0x00000bb000007945 */ /* 0x000fe20003800200 */
[----:B------:R-:W2:Y:S01]  /*0050*/  LDCU UR7, c[0x0][0x388] ;  /* 0x00007100ff0777ac */ /* 0x000ea20008000800 */
[----:B------:R-:W3:Y:S01]  /*0060*/  LDCU.64 UR10, c[0x0][0x358] ;  /* 0x00006b00ff0a77ac */ /* 0x000ee20008000a00 */
[----:B-1----:R-:W-:-:S06]  /*0070*/  UIMAD UR5, UR5, UR9, URZ ;  /* 0x00000009050572a4 */ /* 0x002fcc000f8e02ff */
[----:B0-----:R-:W-:-:S05]  /*0080*/  VIADD R15, R3, UR5 ;  /* 0x00000005030f7c36 */ /* 0x001fca0008000000 */
[----:B--2---:R-:W-:-:S13]  /*0090*/  ISETP.GE.AND P0, PT, R15, UR7, PT ;  /* 0x000000070f007c0c */ /* 0x004fda000bf06270 */
[----:B---3--:R-:W-:Y:S05]  /*00a0*/  @P0 BRA `(.L_x_29) ;  /* 0x0000000800d00947 */ /* 0x008fea0003800000 */
[----:B------:R-:W0:Y:S01]  /*00b0*/  LDC.64 R12, c[0x0][0x380] ;  /* 0x0000e000ff0c7b82 */ /* 0x000e220000000a00 */
[----:B------:R-:W-:-:S13]  /*00c0*/  ISETP.GE.AND P0, PT, R15, 0x2, PT ;  /* 0x000000020f00780c */ /* 0x000fda0003f06270 */
[----:B------:R-:W-:-:S04]  /*00d0*/  @P0 VIADD R5, R15, 0xfffffffe ;  /* 0xfffffffe0f050836 */ /* 0x000fc80000000000 */
[----:B0-----:R-:W-:-:S06]  /*00e0*/  @P0 IMAD.WIDE.U32 R4, R5, 0x4, R12 ;  /* 0x0000000405040825 */ /* 0x001fcc00078e000c */
[----:B------:R-:W2:Y:S01]  /*00f0*/  @P0 LDG.E R4, desc[UR10][R4.64] ;  /* 0x0000000a04040981 */ /* 0x000ea2000c1e1900 */
[----:B------:R-:W-:-:S05]  /*0100*/  IMAD.WIDE R8, R15, 0x4, R12 ;  /* 0x000000040f087825 */ /* 0x000fca00078e020c */
[----:B------:R0:W5:Y:S01]  /*0110*/  LDG.E R2, desc[UR10][R8.64] ;  /* 0x0000000a08027981 */ /* 0x000162000c1e1900 */
[----:B------:R-:W-:Y:S04]  /*0120*/  BSSY.RECONVERGENT B1, `(.L_x_30) ;  /* 0x000000e000017945 */ /* 0x000fe80003800200 */
[----:B------:R-:W-:Y:S01]  /*0130*/  BSSY.RELIABLE B2, `(.L_x_31) ;  /* 0x0000008000027945 */ /* 0x000fe20003800100 */
[----:B--2---:R0:W1:Y:S03]  /*0140*/  @P0 F2F.F64.F32 R6, R4 ;  /* 0x0000000400060310 */ /* 0x0040660000201800 */
[----:B------:R-:W-:Y:S05]  /*0150*/  @P0 BRA `(.L_x_32) ;  /* 0x0000000000140947 */ /* 0x000fea0003800000 */
[----:B------:R-:W-:Y:S02]  /*0160*/  ISETP.NE.AND P0, PT, R15, 0x1, PT ;  /* 0x000000010f00780c */ /* 0x000fe40003f05270 */
[----:B-1----:R-:W-:Y:S02]  /*0170*/  CS2R R6, SRZ ;  /* 0x0000000000067805 */ /* 0x002fe4000001ff00 */
[----:B------:R-:W-:-:S09]  /*0180*/  CS2R R10, SRZ ;  /* 0x00000000000a7805 */ /* 0x000fd2000001ff00 */
[----:B------:R-:W-:Y:S05]  /*0190*/  @P0 BREAK.RELIABLE B2 ;  /* 0x0000000000020942 */ /* 0x000fea0003800100 */
[----:B------:R-:W-:Y:S05]  /*01a0*/  @P0 BRA `(.L_x_33) ;  /* 0x0000000000140947 */ /* 0x000fea0003800000 */
.L_x_32:
[----:B------:R-:W-:Y:S05]  /*01b0*/  BSYNC.RELIABLE B2 ;  /* 0x0000000000027941 */ /* 0x000fea0003800100 */
.L_x_31:
[----:B------:R-:W-:-:S04]  /*01c0*/  VIADD R5, R15, 0xffffffff ;  /* 0xffffffff0f057836 */ /* 0x000fc80000000000 */
[----:B0-----:R-:W-:-:S06]  /*01d0*/  IMAD.WIDE.U32 R4, R5, 0x4, R12 ;  /* 0x0000000405047825 */ /* 0x001fcc00078e000c */
[----:B------:R-:W2:Y:S02]  /*01e0*/  LDG.E R4, desc[UR10][R4.64] ;  /* 0x0000000a04047981 */ /* 0x000ea4000c1e1900 */
[----:B--2---:R2:W3:Y:S02]  /*01f0*/  F2F.F64.F32 R10, R4 ;  /* 0x00000004000a7310 */ /* 0x0044e40000201800 */
.L_x_33:
[----:B------:R-:W-:Y:S05]  /*0200*/  BSYNC.RECONVERGENT B1 ;  /* 0x0000000000017941 */ /* 0x000fea0003800200 */
.L_x_30:
[----:B------:R-:W-:Y:S01]  /*0210*/  VIADD R15, R15, 0x2 ;  /* 0x000000020f0f7836 */ /* 0x000fe20000000000 */
[----:B------:R4:W5:Y:S04]  /*0220*/  LDG.E R0, desc[UR10][R8.64+0x4] ;  /* 0x0000040a08007981 */ /* 0x000968000c1e1900 */
[----:B------:R-:W-:-:S13]  /*0230*/  ISETP.GT.AND P0, PT, R15, UR7, PT ;  /* 0x000000070f007c0c */ /* 0x000fda000bf04270 */
[----:B------:R-:W3:Y:S01]  /*0240*/  @!P0 LDG.E R12, desc[UR10][R8.64+0x8] ;  /* 0x0000080a080c8981 */ /* 0x000ee2000c1e1900 */
[----:B0-2---:R-:W-:Y:S01]  /*0250*/  CS2R R4, SRZ ;  /* 0x0000000000047805 */ /* 0x005fe2000001ff00 */
[----:B-1----:R-:W-:Y:S01]  /*0260*/  DADD R14, -RZ, |R6| ;  /* 0x00000000ff0e7229 */ /* 0x002fe20000000506 */
[----:B------:R-:W-:Y:S01]  /*0270*/  BSSY.RECONVERGENT B1, `(.L_x_34) ;  /* 0x0000005000017945 */ /* 0x000fe20003800200 */
[----:B------:R-:W-:-:S08]  /*0280*/  MOV R28, 0x2c0 ;  /* 0x000002c0001c7802 */ /* 0x000fd00000000f00 */
[----:B------:R-:W-:Y:S01]  /*0290*/  IMAD.MOV.U32 R29, RZ, RZ, R15 ;  /* 0x000000ffff1d7224 */ /* 0x000fe200078e000f */
[----:B---3--:R4:W0:Y:S06]  /*02a0*/  @!P0 F2F.F64.F32 R4, R12 ;  /* 0x0000000c00048310 */ /* 0x00882c0000201800 */
[----:B0---45:R-:W-:Y:S05]  /*02b0*/  CALL.REL.NOINC `($_Z16calcula_B_sharedPfi$__internal_accurate_pow) ;  /* 0x00000018008c7944 */ /* 0x031fea0003c00000 */
[----:B------:R-:W-:Y:S05]  /*02c0*/  BSYNC.RECONVERGENT B1 ;  /* 0x0000000000017941 */ /* 0x000fea0003800200 */
.L_x_34:
        /* <DEDUP_REMOVED lines=16> */
.L_x_36:
[----:B------:R-:W-:Y:S05]  /*03d0*/  BSYNC.RECONVERGENT B1 ;  /* 0x0000000000017941 */ /* 0x000fea0003800200 */
.L_x_35:
[----:B------:R-:W-:Y:S01]  /*03e0*/  BSSY.RECONVERGENT B1, `(.L_x_37) ;  /* 0x0000005000017945 */ /* 0x000fe20003800200 */
[----:B------:R-:W-:Y:S02]  /*03f0*/  FSEL R8, R12, RZ, P2 ;  /* 0x000000ff0c087208 */ /* 0x000fe40001000000 */
[----:B------:R-:W-:Y:S02]  /*0400*/  FSEL R9, R13, 1.875, P2 ;  /* 0x3ff000000d097808 */ /* 0x000fe40001000000 */
[----:B------:R-:W-:-:S07]  /*0410*/  MOV R28, 0x430 ;  /* 0x00000430001c7802 */ /* 0x000fce0000000f00 */
[----:B------:R-:W-:Y:S05]  /*0420*/  CALL.REL.NOINC `($_Z16calcula_B_sharedPfi$__internal_accurate_pow) ;  /* 0x0000001800307944 */ /* 0x000fea0003c00000 */
[----:B------:R-:W-:Y:S05]  /*0430*/  BSYNC.RECONVERGENT B1 ;  /* 0x0000000000017941 */ /* 0x000fea0003800200 */
.L_x_37:
        /* <DEDUP_REMOVED lines=14> */
.L_x_39:
[----:B------:R-:W-:Y:S05]  /*0520*/  BSYNC.RECONVERGENT B1 ;  /* 0x0000000000017941 */ /* 0x000fea0003800200 */
.L_x_38:
        /* <DEDUP_REMOVED lines=9> */
[----:B------:R-:W-:Y:S05]  /*05c0*/  CALL.REL.NOINC `($_Z16calcula_B_sharedPfi$__internal_accurate_pow) ;  /* 0x0000001400c87944 */ /* 0x000fea0003c00000 */
[----:B------:R-:W-:Y:S05]  /*05d0*/  BSYNC.RECONVERGENT B1 ;  /* 0x0000000000017941 */ /* 0x000fea0003800200 */
.L_x_40:
        /* <DEDUP_REMOVED lines=16> */
.L_x_42:
[----:B------:R-:W-:Y:S05]  /*06e0*/  BSYNC.RECONVERGENT B1 ;  /* 0x0000000000017941 */ /* 0x000fea0003800200 */
.L_x_41:
[----:B------:R-:W-:Y:S01]  /*06f0*/  FSEL R6, R12, RZ, P2 ;  /* 0x000000ff0c067208 */ /* 0x000fe20001000000 */
[----:B------:R-:W-:Y:S01]  /*0700*/  BSSY.RECONVERGENT B1, `(.L_x_43) ;  /* 0x0000006000017945 */ /* 0x000fe20003800200 */
[----:B------:R-:W-:Y:S01]  /*0710*/  FSEL R7, R13, 1.875, P2 ;  /* 0x3ff000000d077808 */ /* 0x000fe20001000000 */
[----:B------:R-:W-:Y:S01]  /*0720*/  IMAD.MOV.U32 R29, RZ, RZ, R15 ;  /* 0x000000ffff1d7224 */ /* 0x000fe200078e000f */
[----:B------:R-:W-:-:S04]  /*0730*/  MOV R28, 0x760 ;  /* 0x00000760001c7802 */ /* 0x000fc80000000f00 */
[----:B------:R-:W-:-:S11]  /*0740*/  DADD R8, R8, R6 ;  /* 0x0000000008087229 */ /* 0x000fd60000000006 */
[----:B------:R-:W-:Y:S05]  /*0750*/  CALL.REL.NOINC `($_Z16calcula_B_sharedPfi$__internal_accurate_pow) ;  /* 0x0000001400647944 */ /* 0x000fea0003c00000 */
[----:B------:R-:W-:Y:S05]  /*0760*/  BSYNC.RECONVERGENT B1 ;  /* 0x0000000000017941 */ /* 0x000fea0003800200 */
.L_x_43:
        /* <DEDUP_REMOVED lines=13> */
.L_x_45:
[----:B------:R-:W-:Y:S05]  /*0840*/  BSYNC.RECONVERGENT B1 ;  /* 0x0000000000017941 */ /* 0x000fea0003800200 */
.L_x_44:
        /* <DEDUP_REMOVED lines=9> */
[----:B------:R-:W-:Y:S05]  /*08e0*/  CALL.REL.NOINC `($_Z16calcula_B_sharedPfi$__internal_accurate_pow) ;  /* 0x0000001400007944 */ /* 0x000fea0003c00000 */
[----:B------:R-:W-:Y:S05]  /*08f0*/  BSYNC.RECONVERGENT B1 ;  /* 0x0000000000017941 */ /* 0x000fea0003800200 */
.L_x_46:
        /* <DEDUP_REMOVED lines=20> */
.L_x_48:
[----:B------:R-:W-:Y:S05]  /*0a40*/  BSYNC.RECONVERGENT B1 ;  /* 0x0000000000017941 */ /* 0x000fea0003800200 */
.L_x_47:
        /* <DEDUP_REMOVED lines=16> */
[----:B------:R-:W-:Y:S05]  /*0b50*/  CALL.REL.NOINC `($__internal_1_$__cuda_sm20_div_rn_f64_full) ;  /* 0x0000000c00207944 */ /* 0x000fea0003c00000 */
[----:B------:R-:W-:Y:S02]  /*0b60*/  IMAD.MOV.U32 R4, RZ, RZ, R12 ;  /* 0x000000ffff047224 */ /* 0x000fe400078e000c */
[----:B------:R-:W-:-:S07]  /*0b70*/  IMAD.MOV.U32 R5, RZ, RZ, R13 ;  /* 0x000000ffff057224 */ /* 0x000fce00078e000d */
.L_x_50:
[----:B------:R-:W-:Y:S05]  /*0b80*/  BSYNC.RECONVERGENT B1 ;  /* 0x0000000000017941 */ /* 0x000fea0003800200 */
.L_x_49:
[----:B------:R-:W0:Y:S01]  /*0b90*/  S2UR UR6, SR_CgaCtaId ;  /* 0x00000000000679c3 */ /* 0x000e220000008800 */
[----:B------:R-:W1:Y:S01]  /*0ba0*/  F2F.F32.F64 R4, R4 ;  /* 0x0000000400047310 */ /* 0x000e620000301000 */
[----:B------:R-:W-:Y:S02]  /*0bb0*/  UMOV UR4, 0x400 ;  /* 0x0000040000047882 */ /* 0x000fe40000000000 */
[----:B0-----:R-:W-:-:S06]  /*0bc0*/  ULEA UR4, UR6, UR4, 0x18 ;  /* 0x0000000406047291 */ /* 0x001fcc000f8ec0ff */
[----:B------:R-:W-:-:S05]  /*0bd0*/  LEA R7, R3, UR4, 0x2 ;  /* 0x0000000403077c11 */ /* 0x000fca000f8e10ff */
[----:B-1----:R0:W-:Y:S02]  /*0be0*/  STS [R7], R4 ;  /* 0x0000000407007388 */ /* 0x0021e40000000800 */
.L_x_29:
[----:B------:R-:W-:Y:S05]  /*0bf0*/  BSYNC.RECONVERGENT B0 ;  /* 0x0000000000007941 */ /* 0x000fea0003800200 */
.L_x_28:
[----:B------:R-:W-:Y:S05]  /*0c00*/  WARPSYNC.ALL ;  /* 0x0000000000007948 */ /* 0x000fea0003800000 */
[----:B------:R-:W-:-:S13]  /*0c10*/  ISETP.NE.AND P0, PT, R3, RZ, PT ;  /* 0x000000ff0300720c */ /* 0x000fda0003f05270 */
[----:B------:R-:W-:Y:S05]  /*0c20*/  @P0 EXIT ;  /* 0x000000000000094d */ /* 0x000fea0003800000 */
[----:B------:R-:W-:Y:S02]  /*0c30*/  UISETP.GE.U32.AND UP0, UPT, UR9, 0x4, UPT ;  /* 0x000000040900788c */ /* 0x000fe4000bf06070 */
[----:B------:R-:W-:Y:S01]  /*0c40*/  ULOP3.LUT UR6, UR9, 0x3, URZ, 0xc0, !UPT ;  /* 0x0000000309067892 */ /* 0x000fe2000f8ec0ff */
[----:B------:R-:W-:-:S06]  /*0c50*/  UMOV UR4, URZ ;  /* 0x000000ff00047c82 */ /* 0x000fcc0008000000 */
[----:B------:R-:W-:Y:S05]  /*0c60*/  BRA.U !UP0, `(.L_x_51) ;  /* 0x0000000908887547 */ /* 0x000fea000b800000 */
[----:B------:R-:W1:Y:S01]  /*0c70*/  S2UR UR8, SR_CgaCtaId ;  /* 0x00000000000879c3 */ /* 0x000e620000008800 */
[----:B------:R-:W-:Y:S01]  /*0c80*/  ULOP3.LUT UR4, UR9, 0x7fc, URZ, 0xc0, !UPT ;  /* 0x000007fc09047892 */ /* 0x000fe2000f8ec0ff */
[----:B------:R-:W-:Y:S01]  /*0c90*/  IMAD.MOV.U32 R0, RZ, RZ, RZ ;  /* 0x000000ffff007224 */ /* 0x000fe200078e00ff */
[----:B------:R-:W-:Y:S01]  /*0ca0*/  UMOV UR7, 0x400 ;  /* 0x0000040000077882 */ /* 0x000fe20000000000 */
[----:B------:R-:W2:Y:S04]  /*0cb0*/  LDCU UR13, c[0x0][0x388] ;  /* 0x00007100ff0d77ac */ /* 0x000ea80008000800 */
[----:B------:R-:W3:Y:S01]  /*0cc0*/  LDC.64 R2, c[0x0][0x380] ;  /* 0x0000e000ff027b82 */ /* 0x000ee20000000a00 */
[----:B------:R-:W-:Y:S02]  /*0cd0*/  UISETP.GT.AND UP0, UPT, UR4, URZ, UPT ;  /* 0x000000ff0400728c */ /* 0x000fe4000bf04270 */
[----:B-1----:R-:W-:-:S07]  /*0ce0*/  ULEA UR7, UR8, UR7, 0x18 ;  /* 0x0000000708077291 */ /* 0x002fce000f8ec0ff */
[----:B--2---:R-:W-:Y:S05]  /*0cf0*/  BRA.U !UP0, `(.L_x_52) ;  /* 0x0000000908107547 */ /* 0x004fea000b800000 */
[----:B0-----:R-:W-:Y:S02]  /*0d00*/  IADD3 R4, PT, PT, -R0, UR4, RZ ;  /* 0x0000000400047c10 */ /* 0x001fe4000fffe1ff */
[----:B------:R-:W-:Y:S02]  /*0d10*/  PLOP3.LUT P0, PT, PT, PT, PT, 0x80, 0x8 ;  /* 0x000000000008781c */ /* 0x000fe40003f0f070 */
[----:B------:R-:W-:-:S13]  /*0d20*/  ISETP.GT.AND P1, PT, R4, 0xc, PT ;  /* 0x0000000c0400780c */ /* 0x000fda0003f24270 */
[----:B------:R-:W-:Y:S05]  /*0d30*/  @!P1 BRA `(.L_x_53) ;  /* 0x0000000400489947 */ /* 0x000fea0003800000 */
[----:B------:R-:W0:Y:S01]  /*0d40*/  LDC.64 R4, c[0x0][0x380] ;  /* 0x0000e000ff047b82 */ /* 0x000e220000000a00 */
[----:B------:R-:W-:Y:S01]  /*0d50*/  PLOP3.LUT P0, PT, PT, PT, PT, 0x8, 0x80 ;  /* 0x000000000080781c */ /* 0x000fe20003f0e170 */
[----:B------:R-:W1:Y:S01]  /*0d60*/  LDCU UR12, c[0x0][0x388] ;  /* 0x00007100ff0c77ac */ /* 0x000e620008000800 */
[----:B------:R-:W-:-:S12]  /*0d70*/  UIADD3 UR8, UPT, UPT, UR4, -0xc, URZ ;  /* 0xfffffff404087890 */ /* 0x000fd8000fffe0ff */
.L_x_54:
[C---:B------:R-:W-:Y:S01]  /*0d80*/  VIADD R9, R0.reuse, UR5 ;  /* 0x0000000500097c36 */ /* 0x040fe20008000000 */
[C---:B------:R-:W-:Y:S01]  /*0d90*/  LEA R14, R0.reuse, UR7, 0x2 ;  /* 0x00000007000e7c11 */ /* 0x040fe2000f8e10ff */
[----:B------:R-:W-:Y:S02]  /*0da0*/  VIADD R8, R0, 0x4 ;  /* 0x0000000400087836 */ /* 0x000fe40000000000 */
[C---:B------:R-:W-:Y:S01]  /*0db0*/  VIADD R6, R9.reuse, 0x1 ;  /* 0x0000000109067836 */ /* 0x040fe20000000000 */
[C---:B-1----:R-:W-:Y:S01]  /*0dc0*/  ISETP.GE.AND P3, PT, R9.reuse, UR12, PT ;  /* 0x0000000c09007c0c */ /* 0x042fe2000bf66270 */
[C---:B------:R-:W-:Y:S02]  /*0dd0*/  VIADD R7, R9.reuse, 0x2 ;  /* 0x0000000209077836 */ /* 0x040fe40000000000 */
[C---:B------:R-:W-:Y:S01]  /*0de0*/  VIADD R10, R9.reuse, 0x5 ;  /* 0x00000005090a7836 */ /* 0x040fe20000000000 */
[----:B------:R-:W-:Y:S01]  /*0df0*/  ISETP.GE.AND P2, PT, R6, UR12, PT ;  /* 0x0000000c06007c0c */ /* 0x000fe2000bf46270 */
[----:B------:R-:W-:Y:S01]  /*0e00*/  VIADD R6, R9, 0x3 ;  /* 0x0000000309067836 */ /* 0x000fe20000000000 */
[----:B------:R-:W-:Y:S01]  /*0e10*/  ISETP.GE.AND P4, PT, R7, UR12, PT ;  /* 0x0000000c07007c0c */ /* 0x000fe2000bf86270 */
[----:B------:R-:W-:Y:S01]  /*0e20*/  VIADD R13, R8, UR5 ;  /* 0x00000005080d7c36 */ /* 0x000fe20008000000 */
[----:B------:R-:W-:Y:S01]  /*0e30*/  ISETP.GE.AND P5, PT, R10, UR12, PT ;  /* 0x0000000c0a007c0c */ /* 0x000fe2000bfa6270 */
[C---:B------:R-:W-:Y:S01]  /*0e40*/  VIADD R12, R9.reuse, 0x6 ;  /* 0x00000006090c7836 */ /* 0x040fe20000000000 */
[----:B------:R-:W-:Y:S01]  /*0e50*/  ISETP.GE.AND P1, PT, R6, UR12, PT ;  /* 0x0000000c06007c0c */ /* 0x000fe2000bf26270 */
[----:B0-----:R-:W-:Y:S01]  /*0e60*/  IMAD.WIDE R6, R9, 0x4, R4 ;  /* 0x0000000409067825 */ /* 0x001fe200078e0204 */
[----:B------:R-:W-:Y:S01]  /*0e70*/  ISETP.GE.AND P6, PT, R13, UR12, PT ;  /* 0x0000000c0d007c0c */ /* 0x000fe2000bfc6270 */
[----:B------:R-:W0:Y:S02]  /*0e80*/  @!P3 LDS R11, [R14] ;  /* 0x000000000e0bb984 */ /* 0x000e240000000800 */
[----:B------:R-:W-:-:S02]  /*0e90*/  VIADD R10, R9, 0x7 ;  /* 0x00000007090a7836 */ /* 0x000fc40000000000 */
[----:B------:R-:W1:Y:S04]  /*0ea0*/  @!P2 LDS R19, [R14+0x4] ;  /* 0x000004000e13a984 */ /* 0x000e680000000800 */
[----:B------:R-:W2:Y:S04]  /*0eb0*/  @!P4 LDS R21, [R14+0x8] ;  /* 0x000008000e15c984 */ /* 0x000ea80000000800 */
[----:B------:R4:W5:Y:S02]  /*0ec0*/  @!P1 LDS R23, [R14+0xc] ;  /* 0x00000c000e179984 */ /* 0x0009640000000800 */
[----:B----4-:R-:W-:Y:S01]  /*0ed0*/  LEA R14, R8, UR7, 0x2 ;  /* 0x00000007080e7c11 */ /* 0x010fe2000f8e10ff */
[----:B------:R-:W-:-:S04]  /*0ee0*/  VIADD R8, R9, 0x9 ;  /* 0x0000000909087836 */ /* 0x000fc80000000000 */
[----:B------:R-:W4:Y:S04]  /*0ef0*/  @!P5 LDS R25, [R14+0x4] ;  /* 0x000004000e19d984 */ /* 0x000f280000000800 */
[----:B------:R-:W3:Y:S04]  /*0f00*/  @!P6 LDS R15, [R14] ;  /* 0x000000000e0fe984 */ /* 0x000ee80000000800 */
[----:B0-----:R0:W-:Y:S01]  /*0f10*/  @!P3 STG.E desc[UR10][R6.64], R11 ;  /* 0x0000000b0600b986 */ /* 0x0011e2000c10190a */
[----:B------:R-:W-:Y:S01]  /*0f20*/  ISETP.GE.AND P3, PT, R12, UR12, PT ;  /* 0x0000000c0c007c0c */ /* 0x000fe2000bf66270 */
[----:B------:R-:W-:-:S02]  /*0f30*/  VIADD R12, R0, 0x8 ;  /* 0x00000008000c7836 */ /* 0x000fc40000000000 */
[----:B-1----:R-:W-:Y:S01]  /*0f40*/  @!P2 STG.E desc[UR10][R6.64+0x4], R19 ;  /* 0x000004130600a986 */ /* 0x002fe2000c10190a */
[----:B------:R-:W-:Y:S01]  /*0f50*/  ISETP.GE.AND P2, PT, R10, UR12, PT ;  /* 0x0000000c0a007c0c */ /* 0x000fe2000bf46270 */
[C---:B------:R-:W-:Y:S01]  /*0f60*/  VIADD R17, R12.reuse, UR5 ;  /* 0x000000050c117c36 */ /* 0x040fe20008000000 */
[----:B------:R-:W-:Y:S01]  /*0f70*/  LEA R16, R12, UR7, 0x2 ;  /* 0x000000070c107c11 */ /* 0x000fe2000f8e10ff */
[----:B--2---:R-:W-:Y:S01]  /*0f80*/  @!P4 STG.E desc[UR10][R6.64+0x8], R21 ;  /* 0x000008150600c986 */ /* 0x004fe2000c10190a */
[----:B------:R-:W-:Y:S02]  /*0f90*/  VIADD R12, R9, 0xb ;  /* 0x0000000b090c7836 */ /* 0x000fe40000000000 */
[----:B------:R-:W-:Y:S01]  /*0fa0*/  ISETP.GE.AND P4, PT, R17, UR12, PT ;  /* 0x0000000c11007c0c */ /* 0x000fe2000bf86270 */
[----:B-----5:R1:W-:Y:S01]  /*0fb0*/  @!P1 STG.E desc[UR10][R6.64+0xc], R23 ;  /* 0x00000c1706009986 */ /* 0x0203e2000c10190a */
[----:B------:R-:W-:Y:S01]  /*0fc0*/  ISETP.GE.AND P1, PT, R8, UR12, PT ;  /* 0x0000000c08007c0c */ /* 0x000fe2000bf26270 */
[----:B0-----:R-:W-:-:S02]  /*0fd0*/  IMAD.WIDE R10, R13, 0x4, R4 ;  /* 0x000000040d0a7825 */ /* 0x001fc400078e0204 */
[----:B------:R-:W0:Y:S02]  /*0fe0*/  @!P3 LDS R27, [R14+0x8] ;  /* 0x000008000e1bb984 */ /* 0x000e240000000800 */
[----:B------:R-:W-:Y:S02]  /*0ff0*/  VIADD R8, R9, 0xa ;  /* 0x0000000a09087836 */ /* 0x000fe40000000000 */
[----:B------:R-:W2:Y:S04]  /*1000*/  @!P2 LDS R29, [R14+0xc] ;  /* 0x00000c000e1da984 */ /* 0x000ea80000000800 */
[----:B------:R-:W5:Y:S01]  /*1010*/  @!P4 LDS R19, [R16] ;  /* 0x000000001013c984 */ /* 0x000f620000000800 */
[----:B-1----:R-:W-:-:S03]  /*1020*/  IMAD.WIDE R6, R17, 0x4, R4 ;  /* 0x0000000411067825 */ /* 0x002fc600078e0204 */
[----:B------:R-:W1:Y:S04]  /*1030*/  @!P1 LDS R21, [R16+0x4] ;  /* 0x0000040010159984 */ /* 0x000e680000000800 */
[----:B----4-:R-:W-:Y:S01]  /*1040*/  @!P5 STG.E desc[UR10][R10.64+0x4], R25 ;  /* 0x000004190a00d986 */ /* 0x010fe2000c10190a */
[----:B------:R-:W-:Y:S01]  /*1050*/  ISETP.GE.AND P5, PT, R12, UR12, PT ;  /* 0x0000000c0c007c0c */ /* 0x000fe2000bfa6270 */
[----:B------:R-:W-:Y:S02]  /*1060*/  VIADD R12, R9, 0xd ;  /* 0x0000000d090c7836 */ /* 0x000fe40000000000 */
[----:B---3--:R-:W-:Y:S01]  /*1070*/  @!P6 STG.E desc[UR10][R10.64], R15 ;  /* 0x0000000f0a00e986 */ /* 0x008fe2000c10190a */
[----:B------:R-:W-:Y:S01]  /*1080*/  ISETP.GE.AND P6, PT, R8, UR12, PT ;  /* 0x0000000c08007c0c */ /* 0x000fe2000bfc6270 */
[----:B------:R-:W-:-:S02]  /*1090*/  VIADD R8, R0, 0xc ;  /* 0x0000000c00087836 */ /* 0x000fc40000000000 */
[----:B------:R-:W-:Y:S02]  /*10a0*/  VIADD R0, R0, 0x10 ;  /* 0x0000001000007836 */ /* 0x000fe40000000000 */
[----:B------:R-:W-:-:S04]  /*10b0*/  VIADD R13, R8, UR5 ;  /* 0x00000005080d7c36 */ /* 0x000fc80008000000 */
[----:B------:R-:W3:Y:S04]  /*10c0*/  @!P5 LDS R17, [R16+0xc] ;  /* 0x00000c001011d984 */ /* 0x000ee80000000800 */
[----:B------:R-:W4:Y:S04]  /*10d0*/  @!P6 LDS R15, [R16+0x8] ;  /* 0x00000800100fe984 */ /* 0x000f280000000800 */
[----:B0-----:R-:W-:Y:S01]  /*10e0*/  @!P3 STG.E desc[UR10][R10.64+0x8], R27 ;  /* 0x0000081b0a00b986 */ /* 0x001fe2000c10190a */
[----:B------:R-:W-:Y:S01]  /*10f0*/  ISETP.GE.AND P3, PT, R12, UR12, PT ;  /* 0x0000000c0c007c0c */ /* 0x000fe2000bf66270 */
[----:B------:R-:W-:-:S02]  /*1100*/  VIADD R12, R9, 0xe ;  /* 0x0000000e090c7836 */ /* 0x000fc40000000000 */
[----:B--2---:R-:W-:Y:S01]  /*1110*/  @!P2 STG.E desc[UR10][R10.64+0xc], R29 ;  /* 0x00000c1d0a00a986 */ /* 0x004fe2000c10190a */
[----:B------:R-:W-:Y:S02]  /*1120*/  VIADD R9, R9, 0xf ;  /* 0x0000000f09097836 */ /* 0x000fe40000000000 */
[----:B------:R-:W-:Y:S01]  /*1130*/  ISETP.GE.AND P2, PT, R12, UR12, PT ;  /* 0x0000000c0c007c0c */ /* 0x000fe2000bf46270 */
[----:B-----5:R-:W-:Y:S01]  /*1140*/  @!P4 STG.E desc[UR10][R6.64], R19 ;  /* 0x000000130600c986 */ /* 0x020fe2000c10190a */
[----:B------:R-:W-:Y:S02]  /*1150*/  ISETP.GE.AND P4, PT, R13, UR12, PT ;  /* 0x0000000c0d007c0c */ /* 0x000fe4000bf86270 */
[----:B------:R-:W-:Y:S01]  /*1160*/  LEA R12, R8, UR7, 0x2 ;  /* 0x00000007080c7c11 */ /* 0x000fe2000f8e10ff */
[----:B-1----:R-:W-:Y:S01]  /*1170*/  @!P1 STG.E desc[UR10][R6.64+0x4], R21 ;  /* 0x0000041506009986 */ /* 0x002fe2000c10190a */
[----:B------:R-:W-:Y:S01]  /*1180*/  ISETP.GE.AND P1, PT, R9, UR12, PT ;  /* 0x0000000c09007c0c */ /* 0x000fe2000bf26270 */
[----:B------:R-:W-:-:S02]  /*1190*/  IMAD.WIDE R8, R13, 0x4, R4 ;  /* 0x000000040d087825 */ /* 0x000fc400078e0204 */
[----:B------:R-:W0:Y:S04]  /*11a0*/  @!P3 LDS R23, [R12+0x4] ;  /* 0x000004000c17b984 */ /* 0x000e280000000800 */
[----:B------:R-:W1:Y:S04]  /*11b0*/  @!P2 LDS R19, [R12+0x8] ;  /* 0x000008000c13a984 */ /* 0x000e680000000800 */
[----:B------:R-:W2:Y:S04]  /*11c0*/  @!P4 LDS R11, [R12] ;  /* 0x000000000c0bc984 */ /* 0x000ea80000000800 */
[----:B------:R-:W5:Y:S04]  /*11d0*/  @!P1 LDS R25, [R12+0xc] ;  /* 0x00000c000c199984 */ /* 0x000f680000000800 */
[----:B---3--:R3:W-:Y:S04]  /*11e0*/  @!P5 STG.E desc[UR10][R6.64+0xc], R17 ;  /* 0x00000c110600d986 */ /* 0x0087e8000c10190a */
[----:B----4-:R3:W-:Y:S04]  /*11f0*/  @!P6 STG.E desc[UR10][R6.64+0x8], R15 ;  /* 0x0000080f0600e986 */ /* 0x0107e8000c10190a */
[----:B0-----:R3:W-:Y:S04]  /*1200*/  @!P3 STG.E desc[UR10][R8.64+0x4], R23 ;  /* 0x000004170800b986 */ /* 0x0017e8000c10190a */
[----:B-1----:R3:W-:Y:S04]  /*1210*/  @!P2 STG.E desc[UR10][R8.64+0x8], R19 ;  /* 0x000008130800a986 */ /* 0x0027e8000c10190a */
[----:B--2---:R3:W-:Y:S04]  /*1220*/  @!P4 STG.E desc[UR10][R8.64], R11 ;  /* 0x0000000b0800c986 */ /* 0x0047e8000c10190a */
[----:B-----5:R3:W-:Y:S01]  /*1230*/  @!P1 STG.E desc[UR10][R8.64+0xc], R25 ;  /* 0x00000c1908009986 */ /* 0x0207e2000c10190a */
[----:B------:R-:W-:-:S13]  /*1240*/  ISETP.GE.AND P1, PT, R0, UR8, PT ;  /* 0x0000000800007c0c */ /* 0x000fda000bf26270 */
[----:B---3--:R-:W-:Y:S05]  /*1250*/  @!P1 BRA `(.L_x_54) ;  /* 0xfffffff800c89947 */ /* 0x008fea000383ffff */
.L_x_53:
[----:B------:R-:W-:-:S04]  /*1260*/  IADD3 R4, PT, PT, -R0, UR4, RZ ;  /* 0x0000000400047c10 */ /* 0x000fc8000fffe1ff */
[----:B------:R-:W-:-:S13]  /*1270*/  ISETP.GT.AND P1, PT, R4, 0x4, PT ;  /* 0x000000040400780c */ /* 0x000fda0003f24270 */
[----:B------:R-:W-:Y:S05]  /*1280*/  @!P1 BRA `(.L_x_55) ;  /* 0x0000000000a49947 */ /* 0x000fea0003800000 */
[----:B------:R-:W0:Y:S01]  /*1290*/  LDCU UR8, c[0x0][0x388] ;  /* 0x00007100ff0877ac */ /* 0x000e220008000800 */
[C---:B------:R-:W-:Y:S01]  /*12a0*/  VIADD R11, R0.reuse, UR5 ;  /* 0x00000005000b7c36 */ /* 0x040fe20008000000 */
[C---:B------:R-:W-:Y:S01]  /*12b0*/  LEA R8, R0.reuse, UR7, 0x2 ;  /* 0x0000000700087c11 */ /* 0x040fe2000f8e10ff */
[----:B------:R-:W1:Y:S01]  /*12c0*/  LDC.64 R4, c[0x0][0x380] ;  /* 0x0000e000ff047b82 */ /* 0x000e620000000a00 */
[----:B------:R-:W-:Y:S02]  /*12d0*/  VIADD R10, R0, 0x4 ;  /* 0x00000004000a7836 */ /* 0x000fe40000000000 */
[C---:B------:R-:W-:Y:S02]  /*12e0*/  VIADD R0, R11.reuse, 0x1 ;  /* 0x000000010b007836 */ /* 0x040fe40000000000 */
[C---:B------:R-:W-:Y:S01]  /*12f0*/  VIADD R19, R10.reuse, UR5 ;  /* 0x000000050a137c36 */ /* 0x040fe20008000000 */
[----:B------:R-:W-:Y:S01]  /*1300*/  LEA R12, R10, UR7, 0x2 ;  /* 0x000000070a0c7c11 */ /* 0x000fe2000f8e10ff */
[----:B------:R-:W-:-:S02]  /*1310*/  VIADD R6, R11, 0x2 ;  /* 0x000000020b067836 */ /* 0x000fc40000000000 */
[C---:B------:R-:W-:Y:S01]  /*1320*/  VIADD R7, R11.reuse, 0x3 ;  /* 0x000000030b077836 */ /* 0x040fe20000000000 */
[----:B0-----:R-:W-:Y:S02]  /*1330*/  ISETP.GE.AND P6, PT, R11, UR8, PT ;  /* 0x000000080b007c0c */ /* 0x001fe4000bfc6270 */
[----:B------:R-:W-:Y:S01]  /*1340*/  ISETP.GE.AND P5, PT, R0, UR8, PT ;  /* 0x0000000800007c0c */ /* 0x000fe2000bfa6270 */
[----:B------:R-:W-:Y:S01]  /*1350*/  VIADD R0, R19, 0x1 ;  /* 0x0000000113007836 */ /* 0x000fe20000000000 */
[----:B------:R-:W-:Y:S02]  /*1360*/  ISETP.GE.AND P4, PT, R6, UR8, PT ;  /* 0x0000000806007c0c */ /* 0x000fe4000bf86270 */
[----:B------:R-:W-:Y:S02]  /*1370*/  ISETP.GE.AND P3, PT, R7, UR8, PT ;  /* 0x0000000807007c0c */ /* 0x000fe4000bf66270 */
[----:B------:R-:W-:Y:S01]  /*1380*/  ISETP.GE.AND P1, PT, R0, UR8, PT ;  /* 0x0000000800007c0c */ /* 0x000fe2000bf26270 */
[----:B-1----:R-:W-:Y:S01]  /*1390*/  IMAD.WIDE R6, R11, 0x4, R4 ;  /* 0x000000040b067825 */ /* 0x002fe200078e0204 */
[----:B------:R-:W-:-:S03]  /*13a0*/  ISETP.GE.AND P2, PT, R19, UR8, PT ;  /* 0x0000000813007c0c */ /* 0x000fc6000bf46270 */
[----:B------:R-:W0:Y:S01]  /*13b0*/  @!P6 LDS R9, [R8] ;  /* 0x000000000809e984 */ /* 0x000e220000000800 */
[C---:B------:R-:W-:Y:S02]  /*13c0*/  VIADD R0, R19.reuse, 0x3 ;  /* 0x0000000313007836 */ /* 0x040fe40000000000 */
[C---:B------:R-:W-:Y:S01]  /*13d0*/  VIADD R11, R19.reuse, 0x2 ;  /* 0x00000002130b7836 */ /* 0x040fe20000000000 */
[----:B------:R-:W1:Y:S01]  /*13e0*/  @!P5 LDS R13, [R8+0x4] ;  /* 0x00000400080dd984 */ /* 0x000e620000000800 */
[----:B------:R-:W-:-:S03]  /*13f0*/  IMAD.WIDE R4, R19, 0x4, R4 ;  /* 0x0000000413047825 */ /* 0x000fc600078e0204 */
[----:B------:R-:W-:Y:S01]  /*1400*/  ISETP.GE.AND P0, PT, R11, UR8, PT ;  /* 0x000000080b007c0c */ /* 0x000fe2000bf06270 */
[----:B------:R-:W2:Y:S04]  /*1410*/  @!P4 LDS R15, [R8+0x8] ;  /* 0x00000800080fc984 */ /* 0x000ea80000000800 */
[----:B------:R-:W4:Y:S04]  /*1420*/  @!P3 LDS R17, [R8+0xc] ;  /* 0x00000c000811b984 */ /* 0x000f280000000800 */
[----:B------:R-:W5:Y:S04]  /*1430*/  @!P2 LDS R11, [R12] ;  /* 0x000000000c0ba984 */ /* 0x000f680000000800 */
[----:B------:R-:W3:Y:S04]  /*1440*/  @!P1 LDS R21, [R12+0x4] ;  /* 0x000004000c159984 */ /* 0x000ee80000000800 */
[----:B------:R-:W3:Y:S04]  /*1450*/  @!P0 LDS R23, [R12+0x8] ;  /* 0x000008000c178984 */ /* 0x000ee80000000800 */
[----:B0-----:R-:W-:Y:S01]  /*1460*/  @!P6 STG.E desc[UR10][R6.64], R9 ;  /* 0x000000090600e986 */ /* 0x001fe2000c10190a */
[----:B------:R-:W-:Y:S01]  /*1470*/  ISETP.GE.AND P6, PT, R0, UR8, PT ;  /* 0x0000000800007c0c */ /* 0x000fe2000bfc6270 */
[----:B------:R-:W-:-:S02]  /*1480*/  VIADD R0, R10, 0x4 ;  /* 0x000000040a007836 */ /* 0x000fc40000000000 */
[----:B-1----:R-:W-:Y:S04]  /*1490*/  @!P5 STG.E desc[UR10][R6.64+0x4], R13 ;  /* 0x0000040d0600d986 */ /* 0x002fe8000c10190a */
[----:B--2---:R-:W-:Y:S04]  /*14a0*/  @!P4 STG.E desc[UR10][R6.64+0x8], R15 ;  /* 0x0000080f0600c986 */ /* 0x004fe8000c10190a */
[----:B----4-:R-:W-:Y:S04]  /*14b0*/  @!P3 STG.E desc[UR10][R6.64+0xc], R17 ;  /* 0x00000c110600b986 */ /* 0x010fe8000c10190a */
[----:B------:R-:W0:Y:S04]  /*14c0*/  @!P6 LDS R25, [R12+0xc] ;  /* 0x00000c000c19e984 */ /* 0x000e280000000800 */
[----:B-----5:R1:W-:Y:S04]  /*14d0*/  @!P2 STG.E desc[UR10][R4.64], R11 ;  /* 0x0000000b0400a986 */ /* 0x0203e8000c10190a */
[----:B---3--:R1:W-:Y:S04]  /*14e0*/  @!P1 STG.E desc[UR10][R4.64+0x4], R21 ;  /* 0x0000041504009986 */ /* 0x0083e8000c10190a */
[----:B------:R1:W-:Y:S01]  /*14f0*/  @!P0 STG.E desc[UR10][R4.64+0x8], R23 ;  /* 0x0000081704008986 */ /* 0x0003e2000c10190a */
[----:B------:R-:W-:-:S03]  /*1500*/  PLOP3.LUT P0, PT, PT, PT, PT, 0x8, 0x80 ;  /* 0x000000000080781c */ /* 0x000fc60003f0e170 */
[----:B0-----:R1:W-:Y:S10]  /*1510*/  @!P6 STG.E desc[UR10][R4.64+0xc], R25 ;  /* 0x00000c190400e986 */ /* 0x0013f4000c10190a */
.L_x_55:
[----:B------:R-:W-:-:S13]  /*1520*/  ISETP.NE.OR P0, PT, R0, UR4, P0 ;  /* 0x0000000400007c0c */ /* 0x000fda0008705670 */
[----:B------:R-:W-:Y:S05]  /*1530*/  @!P0 BRA `(.L_x_51) ;  /* 0x0000000000548947 */ /* 0x000fea0003800000 */
.L_x_52:
[----:B-1--4-:R-:W-:-:S04]  /*1540*/  VIADD R5, R0, UR5 ;  /* 0x0000000500057c36 */ /* 0x012fc80008000000 */
[C---:B0-----:R-:W-:Y:S01]  /*1550*/  VIADD R4, R5.reuse, 0x1 ;  /* 0x0000000105047836 */ /* 0x041fe20000000000 */
[C---:B------:R-:W-:Y:S01]  /*1560*/  ISETP.GE.AND P0, PT, R5.reuse, UR13, PT ;  /* 0x0000000d05007c0c */ /* 0x040fe2000bf06270 */
[C---:B------:R-:W-:Y:S02]  /*1570*/  VIADD R6, R5.reuse, 0x2 ;  /* 0x0000000205067836 */ /* 0x040fe40000000000 */
[C---:B------:R-:W-:Y:S01]  /*1580*/  VIADD R7, R5.reuse, 0x3 ;  /* 0x0000000305077836 */ /* 0x040fe20000000000 */
[----:B------:R-:W-:Y:S01]  /*1590*/  ISETP.GE.AND P1, PT, R4, UR13, PT ;  /* 0x0000000d04007c0c */ /* 0x000fe2000bf26270 */
[----:B---3--:R-:W-:Y:S01]  /*15a0*/  IMAD.WIDE R4, R5, 0x4, R2 ;  /* 0x0000000405047825 */ /* 0x008fe200078e0202 */
[----:B------:R-:W-:Y:S02]  /*15b0*/  ISETP.GE.AND P2, PT, R6, UR13, PT ;  /* 0x0000000d06007c0c */ /* 0x000fe4000bf46270 */
[----:B------:R-:W-:Y:S02]  /*15c0*/  ISETP.GE.AND P3, PT, R7, UR13, PT ;  /* 0x0000000d07007c0c */ /* 0x000fe4000bf66270 */
[C---:B------:R-:W-:Y:S01]  /*15d0*/  LEA R6, R0.reuse, UR7, 0x2 ;  /* 0x0000000700067c11 */ /* 0x040fe2000f8e10ff */
[----:B------:R-:W-:-:S04]  /*15e0*/  VIADD R0, R0, 0x4 ;  /* 0x0000000400007836 */ /* 0x000fc80000000000 */
[----:B------:R-:W0:Y:S04]  /*15f0*/  @!P0 LDS R7, [R6] ;  /* 0x0000000006078984 */ /* 0x000e280000000800 */
[----:B------:R-:W1:Y:S04]  /*1600*/  @!P1 LDS R9, [R6+0x4] ;  /* 0x0000040006099984 */ /* 0x000e680000000800 */
[----:B------:R-:W2:Y:S04]  /*1610*/  @!P2 LDS R11, [R6+0x8] ;  /* 0x00000800060ba984 */ /* 0x000ea80000000800 */
[----:B------:R-:W3:Y:S04]  /*1620*/  @!P3 LDS R13, [R6+0xc] ;  /* 0x00000c00060db984 */ /* 0x000ee80000000800 */
[----:B0-----:R4:W-:Y:S01]  /*1630*/  @!P0 STG.E desc[UR10][R4.64], R7 ;  /* 0x0000000704008986 */ /* 0x0019e2000c10190a */
[----:B------:R-:W-:-:S03]  /*1640*/  ISETP.NE.AND P0, PT, R0, UR4, PT ;  /* 0x0000000400007c0c */ /* 0x000fc6000bf05270 */
[----:B-1----:R4:W-:Y:S04]  /*1650*/  @!P1 STG.E desc[UR10][R4.64+0x4], R9 ;  /* 0x0000040904009986 */ /* 0x0029e8000c10190a */
[----:B--2---:R4:W-:Y:S04]  /*1660*/  @!P2 STG.E desc[UR10][R4.64+0x8], R11 ;  /* 0x0000080b0400a986 */ /* 0x0049e8000c10190a */
[----:B---3--:R4:W-:Y:S02]  /*1670*/  @!P3 STG.E desc[UR10][R4.64+0xc], R13 ;  /* 0x00000c0d0400b986 */ /* 0x0089e4000c10190a */
[----:B------:R-:W-:Y:S05]  /*1680*/  @P0 BRA `(.L_x_52) ;  /* 0xfffffffc00ac0947 */ /* 0x000fea000383ffff */
.L_x_51:
[----:B------:R-:W-:-:S13]  /*1690*/  ISETP.NE.AND P0, PT, RZ, UR6, PT ;  /* 0x00000006ff007c0c */ /* 0x000fda000bf05270 */
[----:B------:R-:W-:Y:S05]  /*16a0*/  @!P0 EXIT ;  /* 0x000000000000894d */ /* 0x000fea0003800000 */
[----:B------:R-:W2:Y:S01]  /*16b0*/  S2UR UR8, SR_CgaCtaId ;  /* 0x00000000000879c3 */ /* 0x000ea20000008800 */
[----:B------:R-:W-:Y:S01]  /*16c0*/  UMOV UR7, 0x400 ;  /* 0x0000040000077882 */ /* 0x000fe20000000000 */
[----:B------:R-:W2:Y:S01]  /*16d0*/  LDCU UR9, c[0x0][0x388] ;  /* 0x00007100ff0977ac */ /* 0x000ea20008000800 */
[----:B------:R-:W-:-:S05]  /*16e0*/  UIADD3 UR6, UPT, UPT, -UR6, URZ, URZ ;  /* 0x000000ff06067290 */ /* 0x000fca000fffe1ff */
[----:B01--4-:R-:W0:Y:S01]  /*16f0*/  LDC.64 R4, c[0x0][0x380] ;  /* 0x0000e000ff047b82 */ /* 0x013e220000000a00 */
[----:B--2---:R-:W-:Y:S02]  /*1700*/  ULEA UR7, UR8, UR7, 0x18 ;  /* 0x0000000708077291 */ /* 0x004fe4000f8ec0ff */
[----:B------:R-:W-:Y:S02]  /*1710*/  UIADD3 UR8, UPT, UPT, UR5, UR4, URZ ;  /* 0x0000000405087290 */ /* 0x000fe4000fffe0ff */
[----:B------:R-:W-:-:S04]  /*1720*/  ULEA UR4, UR4, UR7, 0x2 ;  /* 0x0000000704047291 */ /* 0x000fc8000f8e10ff */
[----:B------:R-:W-:-:S08]  /*1730*/  IMAD.U32 R7, RZ, RZ, UR8 ;  /* 0x00000008ff077e24 */ /* 0x000fd0000f8e00ff */
.L_x_56:
[C---:B------:R-:W-:Y:S01]  /*1740*/  ISETP.GE.AND P0, PT, R7.reuse, UR9, PT ;  /* 0x0000000907007c0c */ /* 0x040fe2000bf06270 */
[----:B01-3--:R-:W-:Y:S01]  /*1750*/  IMAD.WIDE R2, R7, 0x4, R4 ;  /* 0x0000000407027825 */ /* 0x00bfe200078e0204 */
[----:B------:R-:W-:-:S03]  /*1760*/  UIADD3 UR6, UPT, UPT, UR6, 0x1, URZ ;  /* 0x0000000106067890 */ /* 0x000fc6000fffe0ff */
[----:B------:R-:W-:Y:S01]  /*1770*/  VIADD R7, R7, 0x1 ;  /* 0x0000000107077836 */ /* 0x000fe20000000000 */
[----:B------:R-:W-:-:S07]  /*1780*/  UISETP.NE.AND UP0, UPT, UR6, URZ, UPT ;  /* 0x000000ff0600728c */ /* 0x000fce000bf05270 */
[----:B------:R-:W0:Y:S01]  /*1790*/  @!P0 LDS R9, [UR4] ;  /* 0x00000004ff098984 */ /* 0x000e220008000800 */
[----:B------:R-:W-:-:S03]  /*17a0*/  UIADD3 UR4, UPT, UPT, UR4, 0x4, URZ ;  /* 0x0000000404047890 */ /* 0x000fc6000fffe0ff */
[----:B0-----:R1:W-:Y:S01]  /*17b0*/  @!P0 STG.E desc[UR10][R2.64], R9 ;  /* 0x0000000902008986 */ /* 0x0013e2000c10190a */
[----:B------:R-:W-:Y:S08]  /*17c0*/  BRA.U UP0, `(.L_x_56) ;  /* 0xfffffffd00dc7547 */ /* 0x000ff0000b83ffff */
[----:B------:R-:W-:Y:S05]  /*17d0*/  EXIT ;  /* 0x000000000000794d */ /* 0x000fea0003800000 */
        .weak           $__internal_1_$__cuda_sm20_div_rn_f64_full
        .type           $__internal_1_$__cuda_sm20_div_rn_f64_full,@function
        .size           $__internal_1_$__cuda_sm20_div_rn_f64_full,($_Z16calcula_B_sharedPfi$__internal_accurate_pow - $__internal_1_$__cuda_sm20_div_rn_f64_full)
$__internal_1_$__cuda_sm20_div_rn_f64_full:
        /* <DEDUP_REMOVED lines=60> */
.L_x_58:
        /* <DEDUP_REMOVED lines=15> */
.L_x_60:
[----:B------:R-:W-:Y:S01]  /*1c90*/  LOP3.LUT R13, R7, 0x80000, RZ, 0xfc, !PT ;  /* 0x00080000070d7812 */ /* 0x000fe200078efcff */
[----:B------:R-:W-:-:S07]  /*1ca0*/  IMAD.MOV.U32 R12, RZ, RZ, R6 ;  /* 0x000000ffff0c7224 */ /* 0x000fce00078e0006 */
.L_x_59:
[----:B------:R-:W-:Y:S05]  /*1cb0*/  BSYNC.RECONVERGENT B2 ;  /* 0x0000000000027941 */ /* 0x000fea0003800200 */
.L_x_57:
[----:B------:R-:W-:Y:S02]  /*1cc0*/  IMAD.MOV.U32 R4, RZ, RZ, R0 ;  /* 0x000000ffff047224 */ /* 0x000fe400078e0000 */
[----:B------:R-:W-:-:S04]  /*1cd0*/  IMAD.MOV.U32 R5, RZ, RZ, 0x0 ;  /* 0x00000000ff057424 */ /* 0x000fc800078e00ff */
[----:B------:R-:W-:Y:S05]  /*1ce0*/  RET.REL.NODEC R4 `(_Z16calcula_B_sharedPfi) ;  /* 0xffffffe004c47950 */ /* 0x000fea0003c3ffff */
        .type           $_Z16calcula_B_sharedPfi$__internal_accurate_pow,@function
        .size           $_Z16calcula_B_sharedPfi$__internal_accurate_pow,(.L_x_69 - $_Z16calcula_B_sharedPfi$__internal_accurate_pow)
$_Z16calcula_B_sharedPfi$__internal_accurate_pow:
        /* <DEDUP_REMOVED lines=163> */
.L_x_61:
[----:B------:R-:W-:Y:S01]  /*2720*/  DFMA R14, R14, R18, R18 ;  /* 0x000000120e0e722b */ /* 0x000fe20000000012 */
[----:B------:R-:W-:Y:S01]  /*2730*/  IMAD.MOV.U32 R29, RZ, RZ, 0x0 ;  /* 0x00000000ff1d7424 */ /* 0x000fe200078e00ff */
[----:B------:R-:W-:-:S08]  /*2740*/  DSETP.NEU.AND P0, PT, |R18|, +INF , PT ;  /* 0x7ff000001200742a */ /* 0x000fd00003f0d200 */
[----:B------:R-:W-:Y:S02]  /*2750*/  FSEL R12, R18, R14, !P0 ;  /* 0x0000000e120c7208 */ /* 0x000fe40004000000 */
[----:B------:R-:W-:Y:S01]  /*2760*/  FSEL R13, R19, R15, !P0 ;  /* 0x0000000f130d7208 */ /* 0x000fe20004000000 */
[----:B------:R-:W-:Y:S06]  /*2770*/  RET.REL.NODEC R28 `(_Z16calcula_B_sharedPfi) ;  /* 0xffffffd81c207950 */ /* 0x000fec0003c3ffff */
.L_x_62:
        /* <DEDUP_REMOVED lines=16> */
.L_x_69:


//--------------------- .text._Z10reduce_maxPfS_i --------------------------
	.section	.text._Z10reduce_maxPfS_i,"ax",@progbits
	.align	128
        .global         _Z10reduce_maxPfS_i
        .type           _Z10reduce_maxPfS_i,@function
        .size           _Z10reduce_maxPfS_i,(.L_x_72 - _Z10reduce_maxPfS_i)
        .other          _Z10reduce_maxPfS_i,@"STO_CUDA_ENTRY STV_DEFAULT"
_Z10reduce_maxPfS_i:
.text._Z10reduce_maxPfS_i:
[----:B------:R-:W-:Y:S01]  /*0000*/  LDC R1, c[0x0][0x37c] ;  /* 0x0000df00ff017b82 */ /* 0x000fe20000000800 */
[----:B------:R-:W0:Y:S01]  /*0010*/  S2R R3, SR_TID.X ;  /* 0x0000000000037919 */ /* 0x000e220000002100 */
[----:B------:R-:W0:Y:S06]  /*0020*/  LDCU UR8, c[0x0][0x360] ;  /* 0x00006c00ff0877ac */ /* 0x000e2c0008000800 */
[----:B------:R-:W1:Y:S01]  /*0030*/  LDC.64 R6, c[0x0][0x380] ;  /* 0x0000e000ff067b82 */ /* 0x000e620000000a00 */
[----:B------:R-:W0:Y:S01]  /*0040*/  S2R R0, SR_CTAID.X ;  /* 0x0000000000007919 */ /* 0x000e220000002500 */
[----:B------:R-:W2:Y:S01]  /*0050*/  LDCU.64 UR6, c[0x0][0x358] ;  /* 0x00006b00ff0677ac */ /* 0x000ea20008000a00 */
[----:B0-----:R-:W-:-:S04]  /*0060*/  IMAD R5, R0, UR8, R3 ;  /* 0x0000000800057c24 */ /* 0x001fc8000f8e0203 */
[C---:B------:R-:W-:Y:S02]  /*0070*/  VIADD R9, R5.reuse, UR8 ;  /* 0x0000000805097c36 */ /* 0x040fe40008000000 */
[----:B-1----:R-:W-:-:S04]  /*0080*/  IMAD.WIDE R4, R5, 0x4, R6 ;  /* 0x0000000405047825 */ /* 0x002fc800078e0206 */
[----:B------:R-:W-:Y:S02]  /*0090*/  IMAD.WIDE.U32 R6, R9, 0x4, R6 ;  /* 0x0000000409067825 */ /* 0x000fe400078e0006 */
[----:B--2---:R-:W2:Y:S04]  /*00a0*/  LDG.E R4, desc[UR6][R4.64] ;  /* 0x0000000604047981 */ /* 0x004ea8000c1e1900 */
[----:B------:R-:W2:Y:S01]  /*00b0*/  LDG.E R7, desc[UR6][R6.64] ;  /* 0x0000000606077981 */ /* 0x000ea2000c1e1900 */
[----:B------:R-:W0:Y:S01]  /*00c0*/  S2UR UR5, SR_CgaCtaId ;  /* 0x00000000000579c3 */ /* 0x000e220000008800 */
[----:B------:R-:W-:Y:S01]  /*00d0*/  UMOV UR4, 0x400 ;  /* 0x0000040000047882 */ /* 0x000fe20000000000 */
[----:B------:R-:W-:Y:S01]  /*00e0*/  UISETP.GE.U32.AND UP0, UPT, UR8, 0x42, UPT ;  /* 0x000000420800788c */ /* 0x000fe2000bf06070 */
[----:B------:R-:W-:Y:S01]  /*00f0*/  ISETP.GT.U32.AND P0, PT, R3, 0x1f, PT ;  /* 0x0000001f0300780c */ /* 0x000fe20003f04070 */
[----:B0-----:R-:W-:-:S06]  /*0100*/  ULEA UR4, UR5, UR4, 0x18 ;  /* 0x0000000405047291 */ /* 0x001fcc000f8ec0ff */
[----:B------:R-:W-:Y:S02]  /*0110*/  LEA R2, R3, UR4, 0x2 ;  /* 0x0000000403027c11 */ /* 0x000fe4000f8e10ff */
[----:B--2---:R-:W-:-:S04]  /*0120*/  FSETP.GT.AND P1, PT, R4, R7, PT ;  /* 0x000000070400720b */ /* 0x004fc80003f24000 */
[----:B------:R-:W-:-:S05]  /*0130*/  FSEL R9, R4, R7, P1 ;  /* 0x0000000704097208 */ /* 0x000fca0000800000 */
[----:B------:R0:W-:Y:S01]  /*0140*/  STS [R2], R9 ;  /* 0x0000000902007388 */ /* 0x0001e20000000800 */
[----:B------:R-:W-:Y:S06]  /*0150*/  BAR.SYNC.DEFER_BLOCKING 0x0 ;  /* 0x0000000000007b1d */ /* 0x000fec0000010000 */
[----:B------:R-:W-:Y:S05]  /*0160*/  BRA.U !UP0, `(.L_x_63) ;  /* 0x0000000108347547 */ /* 0x000fea000b800000 */
[----:B------:R-:W-:-:S07]  /*0170*/  IMAD.U32 R4, RZ, RZ, UR8 ;  /* 0x00000008ff047e24 */ /* 0x000fce000f8e00ff */
.L_x_64:
[----:B------:R-:W-:-:S04]  /*0180*/  SHF.R.U32.HI R7, RZ, 0x1, R4 ;  /* 0x00000001ff077819 */ /* 0x000fc80000011604 */
[----:B------:R-:W-:-:S13]  /*0190*/  ISETP.GE.U32.AND P2, PT, R3, R7, PT ;  /* 0x000000070300720c */ /* 0x000fda0003f46070 */
[----:B------:R-:W-:Y:S01]  /*01a0*/  @!P2 IMAD R6, R7, 0x4, R2 ;  /* 0x000000040706a824 */ /* 0x000fe200078e0202 */
[----:B------:R-:W-:Y:S05]  /*01b0*/  @!P2 LDS R5, [R2] ;  /* 0x000000000205a984 */ /* 0x000fea0000000800 */
[----:B------:R-:W1:Y:S02]  /*01c0*/  @!P2 LDS R6, [R6] ;  /* 0x000000000606a984 */ /* 0x000e640000000800 */
[----:B-1----:R-:W-:-:S04]  /*01d0*/  @!P2 FSETP.GT.AND P1, PT, R5, R6, PT ;  /* 0x000000060500a20b */ /* 0x002fc80003f24000 */
[----:B------:R-:W-:Y:S02]  /*01e0*/  @!P2 FSEL R5, R5, R6, P1 ;  /* 0x000000060505a208 */ /* 0x000fe40000800000 */
[----:B------:R-:W-:Y:S01]  /*01f0*/  ISETP.GT.U32.AND P1, PT, R4, 0x83, PT ;  /* 0x000000830400780c */ /* 0x000fe20003f24070 */
[----:B------:R-:W-:Y:S02]  /*0200*/  IMAD.MOV.U32 R4, RZ, RZ, R7 ;  /* 0x000000ffff047224 */ /* 0x000fe400078e0007 */
[----:B------:R1:W-:Y:S01]  /*0210*/  @!P2 STS [R2], R5 ;  /* 0x000000050200a388 */ /* 0x0003e20000000800 */
[----:B------:R-:W-:Y:S09]  /*0220*/  BAR.SYNC.DEFER_BLOCKING 0x0 ;  /* 0x0000000000007b1d */ /* 0x000ff20000010000 */
[----:B-1----:R-:W-:Y:S05]  /*0230*/  @P1 BRA `(.L_x_64) ;  /* 0xfffffffc00d01947 */ /* 0x002fea000383ffff */
.L_x_63:
[----:B------:R-:W-:Y:S05]  /*0240*/  @P0 EXIT ;  /* 0x000000000000094d */ /* 0x000fea0003800000 */
[----:B------:R-:W-:Y:S04]  /*0250*/  LDS R4, [R2] ;  /* 0x0000000002047984 */ /* 0x000fe80000000800 */
[----:B------:R-:W1:Y:S02]  /*0260*/  LDS R5, [R2+0x80] ;  /* 0x0000800002057984 */ /* 0x000e640000000800 */
[----:B-1----:R-:W-:-:S13]  /*0270*/  FSETP.GT.AND P0, PT, R4, R5, PT ;  /* 0x000000050400720b */ /* 0x002fda0003f04000 */
[----:B------:R-:W-:Y:S04]  /*0280*/  @P0 LDS R5, [R2] ;  /* 0x0000000002050984 */ /* 0x000fe80000000800 */
[----:B------:R-:W1:Y:S04]  /*0290*/  @!P0 LDS R5, [R2+0x80] ;  /* 0x0000800002058984 */ /* 0x000e680000000800 */
[----:B-1----:R-:W-:Y:S04]  /*02a0*/  STS [R2], R5 ;  /* 0x0000000502007388 */ /* 0x002fe80000000800 */
[----:B------:R-:W-:Y:S04]  /*02b0*/  LDS R4, [R2] ;  /* 0x0000000002047984 */ /* 0x000fe80000000800 */
[----:B------:R-:W1:Y:S02]  /*02c0*/  LDS R7, [R2+0x40] ;  /* 0x0000400002077984 */ /* 0x000e640000000800 */
[----:B-1----:R-:W-:-:S13]  /*02d0*/  FSETP.GT.AND P0, PT, R4, R7, PT ;  /* 0x000000070400720b */ /* 0x002fda0003f04000 */
[----:B------:R-:W-:Y:S04]  /*02e0*/  @P0 LDS R7, [R2] ;  /* 0x0000000002070984 */ /* 0x000fe80000000800 */
[----:B------:R-:W1:Y:S04]  /*02f0*/  @!P0 LDS R7, [R2+0x40] ;  /* 0x0000400002078984 */ /* 0x000e680000000800 */
[----:B-1----:R-:W-:Y:S04]  /*0300*/  STS [R2], R7 ;  /* 0x0000000702007388 */ /* 0x002fe80000000800 */
[----:B------:R-:W-:Y:S04]  /*0310*/  LDS R4, [R2] ;  /* 0x0000000002047984 */ /* 0x000fe80000000800 */
[----:B0-----:R-:W0:Y:S02]  /*0320*/  LDS R9, [R2+0x20] ;  /* 0x0000200002097984 */ /* 0x001e240000000800 */
[----:B0-----:R-:W-:-:S13]  /*0330*/  FSETP.GT.AND P0, PT, R4, R9, PT ;  /* 0x000000090400720b */ /* 0x001fda0003f04000 */
[----:B------:R-:W-:Y:S04]  /*0340*/  @P0 LDS R9, [R2] ;  /* 0x0000000002090984 */ /* 0x000fe80000000800 */
[----:B------:R-:W0:Y:S04]  /*0350*/  @!P0 LDS R9, [R2+0x20] ;  /* 0x0000200002098984 */ /* 0x000e280000000800 */
[----:B0-----:R-:W-:Y:S04]  /*0360*/  STS [R2], R9 ;  /* 0x0000000902007388 */ /* 0x001fe80000000800 */
[----:B------:R-:W-:Y:S04]  /*0370*/  LDS R4, [R2] ;  /* 0x0000000002047984 */ /* 0x000fe80000000800 */
[----:B------:R-:W0:Y:S02]  /*0380*/  LDS R5, [R2+0x10] ;  /* 0x0000100002057984 */ /* 0x000e240000000800 */
        /* <DEDUP_REMOVED lines=14> */
[----:B------:R-:W0:Y:S01]  /*0470*/  @!P0 LDS R9, [R2+0x4] ;  /* 0x0000040002098984 */ /* 0x000e220000000800 */
[----:B------:R-:W-:-:S03]  /*0480*/  ISETP.NE.AND P0, PT, R3, RZ, PT ;  /* 0x000000ff0300720c */ /* 0x000fc60003f05270 */
[----:B0-----:R0:W-:Y:S10]  /*0490*/  STS [R2], R9 ;  /* 0x0000000902007388 */ /* 0x0011f40000000800 */
[----:B------:R-:W-:Y:S05]  /*04a0*/  @P0 EXIT ;  /* 0x000000000000094d */ /* 0x000fea0003800000 */
[----:B------:R-:W1:Y:S01]  /*04b0*/  S2UR UR5, SR_CgaCtaId ;  /* 0x00000000000579c3 */ /* 0x000e620000008800 */
[----:B------:R-:W-:-:S07]  /*04c0*/  UMOV UR4, 0x400 ;  /* 0x0000040000047882 */ /* 0x000fce0000000000 */
[----:B0-----:R-:W0:Y:S01]  /*04d0*/  LDC.64 R2, c[0x0][0x388] ;  /* 0x0000e200ff027b82 */ /* 0x001e220000000a00 */
[----:B-1----:R-:W-:Y:S01]  /*04e0*/  ULEA UR4, UR5, UR4, 0x18 ;  /* 0x0000000405047291 */ /* 0x002fe2000f8ec0ff */
[----:B0-----:R-:W-:-:S08]  /*04f0*/  IMAD.WIDE.U32 R2, R0, 0x4, R2 ;  /* 0x0000000400027825 */ /* 0x001fd000078e0002 */
[----:B------:R-:W0:Y:S04]  /*0500*/  LDS R5, [UR4] ;  /* 0x00000004ff057984 */ /* 0x000e280008000800 */
[----:B0-----:R-:W-:Y:S01]  /*0510*/  STG.E desc[UR6][R2.64], R5 ;  /* 0x0000000502007986 */ /* 0x001fe2000c101906 */
[----:B------:R-:W-:Y:S05]  /*0520*/  EXIT ;  /* 0x000000000000794d */ /* 0x000fea0003800000 */
.L_x_65:
        /* <DEDUP_REMOVED lines=13> */
.L_x_72:


//--------------------- .nv.shared._Z9calcula_BPfS_i --------------------------
	.section	.nv.shared._Z9calcula_BPfS_i,"aw",@nobits
	.sectionflags	@""
	.align	16
	.zero		1024


//--------------------- .nv.shared.reserved.0     --------------------------
	.section	.nv.shared.reserved.0,"aw",@nobits
	.weak		__nv_reservedSMEM_offset_0_alias
	.size		__nv_reservedSMEM_offset_0_alias, 0, 64
	.other		__nv_reservedSMEM_offset_0_alias,@"STO_CUDA_RESERVED_SHARED STV_DEFAULT"
__nv_reservedSMEM_offset_0_alias:
	.zero		0
	.zero		64


//--------------------- .nv.shared._Z16calcula_B_sharedPfi --------------------------
	.section	.nv.shared._Z16calcula_B_sharedPfi,"aw",@nobits
	.sectionflags	@""
	.align	16
	.zero		1024


//--------------------- .nv.shared._Z10reduce_maxPfS_i --------------------------
	.section	.nv.shared._Z10reduce_maxPfS_i,"aw",@nobits
	.sectionflags	@""
	.align	16
	.zero		1024


//--------------------- .nv.constant0._Z9calcula_BPfS_i --------------------------
	.section	.nv.constant0._Z9calcula_BPfS_i,"a",@progbits
	.sectionflags	@""
	.align	4
.nv.constant0._Z9calcula_BPfS_i:
	.zero		916


//--------------------- .nv.constant0._Z16calcula_B_sharedPfi --------------------------
	.section	.nv.constant0._Z16calcula_B_sharedPfi,"a",@progbits
	.sectionflags	@""
	.align	4
.nv.constant0._Z16calcula_B_sharedPfi:
	.zero		908


//--------------------- .nv.constant0._Z10reduce_maxPfS_i --------------------------
	.section	.nv.constant0._Z10reduce_maxPfS_i,"a",@progbits
	.sectionflags	@""
	.align	4
.nv.constant0._Z10reduce_maxPfS_i:
	.zero		916


//--------------------- SYMBOLS --------------------------

	.type		.nv.reservedSmem.offset0,@object
	.size		.nv.reservedSmem.offset0,0x4
	.type		.nv.reservedSmem.cap,@object
	.size		.nv.reservedSmem.cap,0x4
